//
// Generated by NVIDIA NVVM Compiler
//
// Compiler Build ID: CL-36424714
// Cuda compilation tools, release 13.0, V13.0.88
// Based on NVVM 20.0.0
//

.version 9.0
.target sm_100
.address_size 64

	// .globl	standard_gaussian_kernel
.global .align 4 .b8 precalc_xorwow_matrix[102400];
.global .align 4 .b8 precalc_xorwow_offset_matrix[102400];
.global .align 4 .b8 mrg32k3aM1[2304];
.global .align 4 .b8 mrg32k3aM2[2304];
.global .align 4 .b8 mrg32k3aM1SubSeq[2016];
.global .align 4 .b8 mrg32k3aM2SubSeq[2016];
.global .align 4 .b8 mrg32k3aM1Seq[2304];
.global .align 4 .b8 mrg32k3aM2Seq[2304];
.const .align 8 .b8 __cr_lgamma_table[72];

.visible .entry standard_gaussian_kernel(
	.param .u64 .ptr .align 1 standard_gaussian_kernel_param_0,
	.param .u32 standard_gaussian_kernel_param_1,
	.param .f32 standard_gaussian_kernel_param_2,
	.param .u64 standard_gaussian_kernel_param_3
)
{
	.local .align 8 .b8 	__local_depot0[48];
	.reg .b64 	%SP;
	.reg .b64 	%SPL;
	.reg .pred 	%p<67>;
	.reg .b32 	%r<1218>;
	.reg .b32 	%f<32>;
	.reg .b64 	%rd<28>;

	mov.u64 	%SPL, __local_depot0;
	ld.param.u64 	%rd10, [standard_gaussian_kernel_param_0];
	ld.param.u32 	%r545, [standard_gaussian_kernel_param_1];
	ld.param.f32 	%f1, [standard_gaussian_kernel_param_2];
	ld.param.u64 	%rd11, [standard_gaussian_kernel_param_3];
	mov.u32 	%r546, %ctaid.x;
	mov.u32 	%r547, %ntid.x;
	mov.u32 	%r548, %tid.x;
	mad.lo.s32 	%r1, %r546, %r547, %r548;
	setp.ge.s32 	%p1, %r1, %r545;
	@%p1 bra 	$L__BB0_117;
	add.u64 	%rd1, %SPL, 0;
	cvt.s64.s32 	%rd2, %r1;
	cvt.u32.u64 	%r549, %rd11;
	xor.b32  	%r550, %r549, -1429050551;
	mul.lo.s32 	%r551, %r550, 1099087573;
	{ .reg .b32 tmp; mov.b64 {tmp, %r552}, %rd11; }
	xor.b32  	%r553, %r552, -136515619;
	mul.lo.s32 	%r554, %r553, -1703105765;
	add.s32 	%r555, %r551, %r554;
	add.s32 	%r2, %r555, 6615241;
	add.s32 	%r952, %r551, 123456789;
	st.local.v2.u32 	[%rd1], {%r2, %r952};
	xor.b32  	%r951, %r551, 362436069;
	add.s32 	%r556, %r554, 521288629;
	st.local.v2.u32 	[%rd1+8], {%r951, %r556};
	xor.b32  	%r557, %r554, 88675123;
	add.s32 	%r948, %r551, 5783321;
	st.local.v2.u32 	[%rd1+16], {%r557, %r948};
	setp.eq.s32 	%p2, %r1, 0;
	@%p2 bra 	$L__BB0_116;
	mov.b32 	%r935, 0;
	mov.u64 	%rd27, %rd2;
$L__BB0_3:
	mov.u64 	%rd3, %rd27;
	and.b64  	%rd4, %rd3, 3;
	setp.eq.s64 	%p3, %rd4, 0;
	@%p3 bra 	$L__BB0_115;
	mul.wide.u32 	%rd13, %r935, 3200;
	mov.u64 	%rd14, precalc_xorwow_matrix;
	add.s64 	%rd5, %rd14, %rd13;
	mov.b32 	%r948, 0;
	mov.u32 	%r949, %r948;
	mov.u32 	%r950, %r948;
	mov.u32 	%r951, %r948;
	mov.u32 	%r952, %r948;
	mov.u32 	%r941, %r948;
$L__BB0_5:
	mul.wide.u32 	%rd15, %r941, 4;
	add.s64 	%rd16, %rd1, %rd15;
	ld.local.u32 	%r16, [%rd16+4];
	shl.b32 	%r17, %r941, 5;
	mov.b32 	%r947, 0;
$L__BB0_6:
	.pragma "nounroll";
	shr.u32 	%r561, %r16, %r947;
	and.b32  	%r562, %r561, 1;
	setp.eq.b32 	%p4, %r562, 1;
	not.pred 	%p5, %p4;
	add.s32 	%r563, %r17, %r947;
	mul.lo.s32 	%r564, %r563, 5;
	mul.wide.u32 	%rd17, %r564, 4;
	add.s64 	%rd6, %rd5, %rd17;
	@%p5 bra 	$L__BB0_8;
	ld.global.u32 	%r565, [%rd6];
	xor.b32  	%r952, %r952, %r565;
	ld.global.u32 	%r566, [%rd6+4];
	xor.b32  	%r951, %r951, %r566;
	ld.global.u32 	%r567, [%rd6+8];
	xor.b32  	%r950, %r950, %r567;
	ld.global.u32 	%r568, [%rd6+12];
	xor.b32  	%r949, %r949, %r568;
	ld.global.u32 	%r569, [%rd6+16];
	xor.b32  	%r948, %r948, %r569;
$L__BB0_8:
	and.b32  	%r571, %r561, 2;
	setp.eq.s32 	%p6, %r571, 0;
	@%p6 bra 	$L__BB0_10;
	ld.global.u32 	%r572, [%rd6+20];
	xor.b32  	%r952, %r952, %r572;
	ld.global.u32 	%r573, [%rd6+24];
	xor.b32  	%r951, %r951, %r573;
	ld.global.u32 	%r574, [%rd6+28];
	xor.b32  	%r950, %r950, %r574;
	ld.global.u32 	%r575, [%rd6+32];
	xor.b32  	%r949, %r949, %r575;
	ld.global.u32 	%r576, [%rd6+36];
	xor.b32  	%r948, %r948, %r576;
$L__BB0_10:
	and.b32  	%r578, %r561, 4;
	setp.eq.s32 	%p7, %r578, 0;
	@%p7 bra 	$L__BB0_12;
	ld.global.u32 	%r579, [%rd6+40];
	xor.b32  	%r952, %r952, %r579;
	ld.global.u32 	%r580, [%rd6+44];
	xor.b32  	%r951, %r951, %r580;
	ld.global.u32 	%r581, [%rd6+48];
	xor.b32  	%r950, %r950, %r581;
	ld.global.u32 	%r582, [%rd6+52];
	xor.b32  	%r949, %r949, %r582;
	ld.global.u32 	%r583, [%rd6+56];
	xor.b32  	%r948, %r948, %r583;
$L__BB0_12:
	and.b32  	%r585, %r561, 8;
	setp.eq.s32 	%p8, %r585, 0;
	@%p8 bra 	$L__BB0_14;
	ld.global.u32 	%r586, [%rd6+60];
	xor.b32  	%r952, %r952, %r586;
	ld.global.u32 	%r587, [%rd6+64];
	xor.b32  	%r951, %r951, %r587;
	ld.global.u32 	%r588, [%rd6+68];
	xor.b32  	%r950, %r950, %r588;
	ld.global.u32 	%r589, [%rd6+72];
	xor.b32  	%r949, %r949, %r589;
	ld.global.u32 	%r590, [%rd6+76];
	xor.b32  	%r948, %r948, %r590;
$L__BB0_14:
	and.b32  	%r592, %r561, 16;
	setp.eq.s32 	%p9, %r592, 0;
	@%p9 bra 	$L__BB0_16;
	ld.global.u32 	%r593, [%rd6+80];
	xor.b32  	%r952, %r952, %r593;
	ld.global.u32 	%r594, [%rd6+84];
	xor.b32  	%r951, %r951, %r594;
	ld.global.u32 	%r595, [%rd6+88];
	xor.b32  	%r950, %r950, %r595;
	ld.global.u32 	%r596, [%rd6+92];
	xor.b32  	%r949, %r949, %r596;
	ld.global.u32 	%r597, [%rd6+96];
	xor.b32  	%r948, %r948, %r597;
$L__BB0_16:
	and.b32  	%r599, %r561, 32;
	setp.eq.s32 	%p10, %r599, 0;
	@%p10 bra 	$L__BB0_18;
	ld.global.u32 	%r600, [%rd6+100];
	xor.b32  	%r952, %r952, %r600;
	ld.global.u32 	%r601, [%rd6+104];
	xor.b32  	%r951, %r951, %r601;
	ld.global.u32 	%r602, [%rd6+108];
	xor.b32  	%r950, %r950, %r602;
	ld.global.u32 	%r603, [%rd6+112];
	xor.b32  	%r949, %r949, %r603;
	ld.global.u32 	%r604, [%rd6+116];
	xor.b32  	%r948, %r948, %r604;
$L__BB0_18:
	and.b32  	%r606, %r561, 64;
	setp.eq.s32 	%p11, %r606, 0;
	@%p11 bra 	$L__BB0_20;
	ld.global.u32 	%r607, [%rd6+120];
	xor.b32  	%r952, %r952, %r607;
	ld.global.u32 	%r608, [%rd6+124];
	xor.b32  	%r951, %r951, %r608;
	ld.global.u32 	%r609, [%rd6+128];
	xor.b32  	%r950, %r950, %r609;
	ld.global.u32 	%r610, [%rd6+132];
	xor.b32  	%r949, %r949, %r610;
	ld.global.u32 	%r611, [%rd6+136];
	xor.b32  	%r948, %r948, %r611;
$L__BB0_20:
	and.b32  	%r613, %r561, 128;
	setp.eq.s32 	%p12, %r613, 0;
	@%p12 bra 	$L__BB0_22;
	ld.global.u32 	%r614, [%rd6+140];
	xor.b32  	%r952, %r952, %r614;
	ld.global.u32 	%r615, [%rd6+144];
	xor.b32  	%r951, %r951, %r615;
	ld.global.u32 	%r616, [%rd6+148];
	xor.b32  	%r950, %r950, %r616;
	ld.global.u32 	%r617, [%rd6+152];
	xor.b32  	%r949, %r949, %r617;
	ld.global.u32 	%r618, [%rd6+156];
	xor.b32  	%r948, %r948, %r618;
$L__BB0_22:
	and.b32  	%r620, %r561, 256;
	setp.eq.s32 	%p13, %r620, 0;
	@%p13 bra 	$L__BB0_24;
	ld.global.u32 	%r621, [%rd6+160];
	xor.b32  	%r952, %r952, %r621;
	ld.global.u32 	%r622, [%rd6+164];
	xor.b32  	%r951, %r951, %r622;
	ld.global.u32 	%r623, [%rd6+168];
	xor.b32  	%r950, %r950, %r623;
	ld.global.u32 	%r624, [%rd6+172];
	xor.b32  	%r949, %r949, %r624;
	ld.global.u32 	%r625, [%rd6+176];
	xor.b32  	%r948, %r948, %r625;
$L__BB0_24:
	and.b32  	%r627, %r561, 512;
	setp.eq.s32 	%p14, %r627, 0;
	@%p14 bra 	$L__BB0_26;
	ld.global.u32 	%r628, [%rd6+180];
	xor.b32  	%r952, %r952, %r628;
	ld.global.u32 	%r629, [%rd6+184];
	xor.b32  	%r951, %r951, %r629;
	ld.global.u32 	%r630, [%rd6+188];
	xor.b32  	%r950, %r950, %r630;
	ld.global.u32 	%r631, [%rd6+192];
	xor.b32  	%r949, %r949, %r631;
	ld.global.u32 	%r632, [%rd6+196];
	xor.b32  	%r948, %r948, %r632;
$L__BB0_26:
	and.b32  	%r634, %r561, 1024;
	setp.eq.s32 	%p15, %r634, 0;
	@%p15 bra 	$L__BB0_28;
	ld.global.u32 	%r635, [%rd6+200];
	xor.b32  	%r952, %r952, %r635;
	ld.global.u32 	%r636, [%rd6+204];
	xor.b32  	%r951, %r951, %r636;
	ld.global.u32 	%r637, [%rd6+208];
	xor.b32  	%r950, %r950, %r637;
	ld.global.u32 	%r638, [%rd6+212];
	xor.b32  	%r949, %r949, %r638;
	ld.global.u32 	%r639, [%rd6+216];
	xor.b32  	%r948, %r948, %r639;
$L__BB0_28:
	and.b32  	%r641, %r561, 2048;
	setp.eq.s32 	%p16, %r641, 0;
	@%p16 bra 	$L__BB0_30;
	ld.global.u32 	%r642, [%rd6+220];
	xor.b32  	%r952, %r952, %r642;
	ld.global.u32 	%r643, [%rd6+224];
	xor.b32  	%r951, %r951, %r643;
	ld.global.u32 	%r644, [%rd6+228];
	xor.b32  	%r950, %r950, %r644;
	ld.global.u32 	%r645, [%rd6+232];
	xor.b32  	%r949, %r949, %r645;
	ld.global.u32 	%r646, [%rd6+236];
	xor.b32  	%r948, %r948, %r646;
$L__BB0_30:
	and.b32  	%r648, %r561, 4096;
	setp.eq.s32 	%p17, %r648, 0;
	@%p17 bra 	$L__BB0_32;
	ld.global.u32 	%r649, [%rd6+240];
	xor.b32  	%r952, %r952, %r649;
	ld.global.u32 	%r650, [%rd6+244];
	xor.b32  	%r951, %r951, %r650;
	ld.global.u32 	%r651, [%rd6+248];
	xor.b32  	%r950, %r950, %r651;
	ld.global.u32 	%r652, [%rd6+252];
	xor.b32  	%r949, %r949, %r652;
	ld.global.u32 	%r653, [%rd6+256];
	xor.b32  	%r948, %r948, %r653;
$L__BB0_32:
	and.b32  	%r655, %r561, 8192;
	setp.eq.s32 	%p18, %r655, 0;
	@%p18 bra 	$L__BB0_34;
	ld.global.u32 	%r656, [%rd6+260];
	xor.b32  	%r952, %r952, %r656;
	ld.global.u32 	%r657, [%rd6+264];
	xor.b32  	%r951, %r951, %r657;
	ld.global.u32 	%r658, [%rd6+268];
	xor.b32  	%r950, %r950, %r658;
	ld.global.u32 	%r659, [%rd6+272];
	xor.b32  	%r949, %r949, %r659;
	ld.global.u32 	%r660, [%rd6+276];
	xor.b32  	%r948, %r948, %r660;
$L__BB0_34:
	and.b32  	%r662, %r561, 16384;
	setp.eq.s32 	%p19, %r662, 0;
	@%p19 bra 	$L__BB0_36;
	ld.global.u32 	%r663, [%rd6+280];
	xor.b32  	%r952, %r952, %r663;
	ld.global.u32 	%r664, [%rd6+284];
	xor.b32  	%r951, %r951, %r664;
	ld.global.u32 	%r665, [%rd6+288];
	xor.b32  	%r950, %r950, %r665;
	ld.global.u32 	%r666, [%rd6+292];
	xor.b32  	%r949, %r949, %r666;
	ld.global.u32 	%r667, [%rd6+296];
	xor.b32  	%r948, %r948, %r667;
$L__BB0_36:
	and.b32  	%r669, %r561, 32768;
	setp.eq.s32 	%p20, %r669, 0;
	@%p20 bra 	$L__BB0_38;
	ld.global.u32 	%r670, [%rd6+300];
	xor.b32  	%r952, %r952, %r670;
	ld.global.u32 	%r671, [%rd6+304];
	xor.b32  	%r951, %r951, %r671;
	ld.global.u32 	%r672, [%rd6+308];
	xor.b32  	%r950, %r950, %r672;
	ld.global.u32 	%r673, [%rd6+312];
	xor.b32  	%r949, %r949, %r673;
	ld.global.u32 	%r674, [%rd6+316];
	xor.b32  	%r948, %r948, %r674;
$L__BB0_38:
	add.s32 	%r947, %r947, 16;
	setp.ne.s32 	%p21, %r947, 32;
	@%p21 bra 	$L__BB0_6;
	mad.lo.s32 	%r675, %r941, -31, %r17;
	add.s32 	%r941, %r675, 1;
	setp.ne.s32 	%p22, %r941, 5;
	@%p22 bra 	$L__BB0_5;
	st.local.u32 	[%rd1+4], %r952;
	st.local.v2.u32 	[%rd1+8], {%r951, %r950};
	st.local.v2.u32 	[%rd1+16], {%r949, %r948};
	setp.eq.s64 	%p23, %rd4, 1;
	@%p23 bra 	$L__BB0_115;
	mov.b32 	%r948, 0;
	mov.u32 	%r1041, %r948;
	mov.u32 	%r1042, %r948;
	mov.u32 	%r951, %r948;
	mov.u32 	%r952, %r948;
	mov.u32 	%r1033, %r948;
$L__BB0_42:
	mul.wide.u32 	%rd18, %r1033, 4;
	add.s64 	%rd19, %rd1, %rd18;
	ld.local.u32 	%r192, [%rd19+4];
	shl.b32 	%r193, %r1033, 5;
	mov.b32 	%r1039, 0;
$L__BB0_43:
	.pragma "nounroll";
	shr.u32 	%r678, %r192, %r1039;
	and.b32  	%r679, %r678, 1;
	setp.eq.b32 	%p24, %r679, 1;
	not.pred 	%p25, %p24;
	add.s32 	%r680, %r193, %r1039;
	mul.lo.s32 	%r681, %r680, 5;
	mul.wide.u32 	%rd20, %r681, 4;
	add.s64 	%rd7, %rd5, %rd20;
	@%p25 bra 	$L__BB0_45;
	ld.global.u32 	%r682, [%rd7];
	xor.b32  	%r952, %r952, %r682;
	ld.global.u32 	%r683, [%rd7+4];
	xor.b32  	%r951, %r951, %r683;
	ld.global.u32 	%r684, [%rd7+8];
	xor.b32  	%r1042, %r1042, %r684;
	ld.global.u32 	%r685, [%rd7+12];
	xor.b32  	%r1041, %r1041, %r685;
	ld.global.u32 	%r686, [%rd7+16];
	xor.b32  	%r948, %r948, %r686;
$L__BB0_45:
	and.b32  	%r688, %r678, 2;
	setp.eq.s32 	%p26, %r688, 0;
	@%p26 bra 	$L__BB0_47;
	ld.global.u32 	%r689, [%rd7+20];
	xor.b32  	%r952, %r952, %r689;
	ld.global.u32 	%r690, [%rd7+24];
	xor.b32  	%r951, %r951, %r690;
	ld.global.u32 	%r691, [%rd7+28];
	xor.b32  	%r1042, %r1042, %r691;
	ld.global.u32 	%r692, [%rd7+32];
	xor.b32  	%r1041, %r1041, %r692;
	ld.global.u32 	%r693, [%rd7+36];
	xor.b32  	%r948, %r948, %r693;
$L__BB0_47:
	and.b32  	%r695, %r678, 4;
	setp.eq.s32 	%p27, %r695, 0;
	@%p27 bra 	$L__BB0_49;
	ld.global.u32 	%r696, [%rd7+40];
	xor.b32  	%r952, %r952, %r696;
	ld.global.u32 	%r697, [%rd7+44];
	xor.b32  	%r951, %r951, %r697;
	ld.global.u32 	%r698, [%rd7+48];
	xor.b32  	%r1042, %r1042, %r698;
	ld.global.u32 	%r699, [%rd7+52];
	xor.b32  	%r1041, %r1041, %r699;
	ld.global.u32 	%r700, [%rd7+56];
	xor.b32  	%r948, %r948, %r700;
$L__BB0_49:
	and.b32  	%r702, %r678, 8;
	setp.eq.s32 	%p28, %r702, 0;
	@%p28 bra 	$L__BB0_51;
	ld.global.u32 	%r703, [%rd7+60];
	xor.b32  	%r952, %r952, %r703;
	ld.global.u32 	%r704, [%rd7+64];
	xor.b32  	%r951, %r951, %r704;
	ld.global.u32 	%r705, [%rd7+68];
	xor.b32  	%r1042, %r1042, %r705;
	ld.global.u32 	%r706, [%rd7+72];
	xor.b32  	%r1041, %r1041, %r706;
	ld.global.u32 	%r707, [%rd7+76];
	xor.b32  	%r948, %r948, %r707;
$L__BB0_51:
	and.b32  	%r709, %r678, 16;
	setp.eq.s32 	%p29, %r709, 0;
	@%p29 bra 	$L__BB0_53;
	ld.global.u32 	%r710, [%rd7+80];
	xor.b32  	%r952, %r952, %r710;
	ld.global.u32 	%r711, [%rd7+84];
	xor.b32  	%r951, %r951, %r711;
	ld.global.u32 	%r712, [%rd7+88];
	xor.b32  	%r1042, %r1042, %r712;
	ld.global.u32 	%r713, [%rd7+92];
	xor.b32  	%r1041, %r1041, %r713;
	ld.global.u32 	%r714, [%rd7+96];
	xor.b32  	%r948, %r948, %r714;
$L__BB0_53:
	and.b32  	%r716, %r678, 32;
	setp.eq.s32 	%p30, %r716, 0;
	@%p30 bra 	$L__BB0_55;
	ld.global.u32 	%r717, [%rd7+100];
	xor.b32  	%r952, %r952, %r717;
	ld.global.u32 	%r718, [%rd7+104];
	xor.b32  	%r951, %r951, %r718;
	ld.global.u32 	%r719, [%rd7+108];
	xor.b32  	%r1042, %r1042, %r719;
	ld.global.u32 	%r720, [%rd7+112];
	xor.b32  	%r1041, %r1041, %r720;
	ld.global.u32 	%r721, [%rd7+116];
	xor.b32  	%r948, %r948, %r721;
$L__BB0_55:
	and.b32  	%r723, %r678, 64;
	setp.eq.s32 	%p31, %r723, 0;
	@%p31 bra 	$L__BB0_57;
	ld.global.u32 	%r724, [%rd7+120];
	xor.b32  	%r952, %r952, %r724;
	ld.global.u32 	%r725, [%rd7+124];
	xor.b32  	%r951, %r951, %r725;
	ld.global.u32 	%r726, [%rd7+128];
	xor.b32  	%r1042, %r1042, %r726;
	ld.global.u32 	%r727, [%rd7+132];
	xor.b32  	%r1041, %r1041, %r727;
	ld.global.u32 	%r728, [%rd7+136];
	xor.b32  	%r948, %r948, %r728;
$L__BB0_57:
	and.b32  	%r730, %r678, 128;
	setp.eq.s32 	%p32, %r730, 0;
	@%p32 bra 	$L__BB0_59;
	ld.global.u32 	%r731, [%rd7+140];
	xor.b32  	%r952, %r952, %r731;
	ld.global.u32 	%r732, [%rd7+144];
	xor.b32  	%r951, %r951, %r732;
	ld.global.u32 	%r733, [%rd7+148];
	xor.b32  	%r1042, %r1042, %r733;
	ld.global.u32 	%r734, [%rd7+152];
	xor.b32  	%r1041, %r1041, %r734;
	ld.global.u32 	%r735, [%rd7+156];
	xor.b32  	%r948, %r948, %r735;
$L__BB0_59:
	and.b32  	%r737, %r678, 256;
	setp.eq.s32 	%p33, %r737, 0;
	@%p33 bra 	$L__BB0_61;
	ld.global.u32 	%r738, [%rd7+160];
	xor.b32  	%r952, %r952, %r738;
	ld.global.u32 	%r739, [%rd7+164];
	xor.b32  	%r951, %r951, %r739;
	ld.global.u32 	%r740, [%rd7+168];
	xor.b32  	%r1042, %r1042, %r740;
	ld.global.u32 	%r741, [%rd7+172];
	xor.b32  	%r1041, %r1041, %r741;
	ld.global.u32 	%r742, [%rd7+176];
	xor.b32  	%r948, %r948, %r742;
$L__BB0_61:
	and.b32  	%r744, %r678, 512;
	setp.eq.s32 	%p34, %r744, 0;
	@%p34 bra 	$L__BB0_63;
	ld.global.u32 	%r745, [%rd7+180];
	xor.b32  	%r952, %r952, %r745;
	ld.global.u32 	%r746, [%rd7+184];
	xor.b32  	%r951, %r951, %r746;
	ld.global.u32 	%r747, [%rd7+188];
	xor.b32  	%r1042, %r1042, %r747;
	ld.global.u32 	%r748, [%rd7+192];
	xor.b32  	%r1041, %r1041, %r748;
	ld.global.u32 	%r749, [%rd7+196];
	xor.b32  	%r948, %r948, %r749;
$L__BB0_63:
	and.b32  	%r751, %r678, 1024;
	setp.eq.s32 	%p35, %r751, 0;
	@%p35 bra 	$L__BB0_65;
	ld.global.u32 	%r752, [%rd7+200];
	xor.b32  	%r952, %r952, %r752;
	ld.global.u32 	%r753, [%rd7+204];
	xor.b32  	%r951, %r951, %r753;
	ld.global.u32 	%r754, [%rd7+208];
	xor.b32  	%r1042, %r1042, %r754;
	ld.global.u32 	%r755, [%rd7+212];
	xor.b32  	%r1041, %r1041, %r755;
	ld.global.u32 	%r756, [%rd7+216];
	xor.b32  	%r948, %r948, %r756;
$L__BB0_65:
	and.b32  	%r758, %r678, 2048;
	setp.eq.s32 	%p36, %r758, 0;
	@%p36 bra 	$L__BB0_67;
	ld.global.u32 	%r759, [%rd7+220];
	xor.b32  	%r952, %r952, %r759;
	ld.global.u32 	%r760, [%rd7+224];
	xor.b32  	%r951, %r951, %r760;
	ld.global.u32 	%r761, [%rd7+228];
	xor.b32  	%r1042, %r1042, %r761;
	ld.global.u32 	%r762, [%rd7+232];
	xor.b32  	%r1041, %r1041, %r762;
	ld.global.u32 	%r763, [%rd7+236];
	xor.b32  	%r948, %r948, %r763;
$L__BB0_67:
	and.b32  	%r765, %r678, 4096;
	setp.eq.s32 	%p37, %r765, 0;
	@%p37 bra 	$L__BB0_69;
	ld.global.u32 	%r766, [%rd7+240];
	xor.b32  	%r952, %r952, %r766;
	ld.global.u32 	%r767, [%rd7+244];
	xor.b32  	%r951, %r951, %r767;
	ld.global.u32 	%r768, [%rd7+248];
	xor.b32  	%r1042, %r1042, %r768;
	ld.global.u32 	%r769, [%rd7+252];
	xor.b32  	%r1041, %r1041, %r769;
	ld.global.u32 	%r770, [%rd7+256];
	xor.b32  	%r948, %r948, %r770;
$L__BB0_69:
	and.b32  	%r772, %r678, 8192;
	setp.eq.s32 	%p38, %r772, 0;
	@%p38 bra 	$L__BB0_71;
	ld.global.u32 	%r773, [%rd7+260];
	xor.b32  	%r952, %r952, %r773;
	ld.global.u32 	%r774, [%rd7+264];
	xor.b32  	%r951, %r951, %r774;
	ld.global.u32 	%r775, [%rd7+268];
	xor.b32  	%r1042, %r1042, %r775;
	ld.global.u32 	%r776, [%rd7+272];
	xor.b32  	%r1041, %r1041, %r776;
	ld.global.u32 	%r777, [%rd7+276];
	xor.b32  	%r948, %r948, %r777;
$L__BB0_71:
	and.b32  	%r779, %r678, 16384;
	setp.eq.s32 	%p39, %r779, 0;
	@%p39 bra 	$L__BB0_73;
	ld.global.u32 	%r780, [%rd7+280];
	xor.b32  	%r952, %r952, %r780;
	ld.global.u32 	%r781, [%rd7+284];
	xor.b32  	%r951, %r951, %r781;
	ld.global.u32 	%r782, [%rd7+288];
	xor.b32  	%r1042, %r1042, %r782;
	ld.global.u32 	%r783, [%rd7+292];
	xor.b32  	%r1041, %r1041, %r783;
	ld.global.u32 	%r784, [%rd7+296];
	xor.b32  	%r948, %r948, %r784;
$L__BB0_73:
	and.b32  	%r786, %r678, 32768;
	setp.eq.s32 	%p40, %r786, 0;
	@%p40 bra 	$L__BB0_75;
	ld.global.u32 	%r787, [%rd7+300];
	xor.b32  	%r952, %r952, %r787;
	ld.global.u32 	%r788, [%rd7+304];
	xor.b32  	%r951, %r951, %r788;
	ld.global.u32 	%r789, [%rd7+308];
	xor.b32  	%r1042, %r1042, %r789;
	ld.global.u32 	%r790, [%rd7+312];
	xor.b32  	%r1041, %r1041, %r790;
	ld.global.u32 	%r791, [%rd7+316];
	xor.b32  	%r948, %r948, %r791;
$L__BB0_75:
	add.s32 	%r1039, %r1039, 16;
	setp.ne.s32 	%p41, %r1039, 32;
	@%p41 bra 	$L__BB0_43;
	mad.lo.s32 	%r792, %r1033, -31, %r193;
	add.s32 	%r1033, %r792, 1;
	setp.ne.s32 	%p42, %r1033, 5;
	@%p42 bra 	$L__BB0_42;
	st.local.u32 	[%rd1+4], %r952;
	st.local.v2.u32 	[%rd1+8], {%r951, %r1042};
	st.local.v2.u32 	[%rd1+16], {%r1041, %r948};
	setp.ne.s64 	%p43, %rd4, 3;
	@%p43 bra 	$L__BB0_115;
	mov.b32 	%r948, 0;
	mov.u32 	%r1133, %r948;
	mov.u32 	%r1134, %r948;
	mov.u32 	%r951, %r948;
	mov.u32 	%r952, %r948;
	mov.u32 	%r1125, %r948;
$L__BB0_79:
	mul.wide.u32 	%rd21, %r1125, 4;
	add.s64 	%rd22, %rd1, %rd21;
	ld.local.u32 	%r368, [%rd22+4];
	shl.b32 	%r369, %r1125, 5;
	mov.b32 	%r1131, 0;
$L__BB0_80:
	.pragma "nounroll";
	shr.u32 	%r795, %r368, %r1131;
	and.b32  	%r796, %r795, 1;
	setp.eq.b32 	%p44, %r796, 1;
	not.pred 	%p45, %p44;
	add.s32 	%r797, %r369, %r1131;
	mul.lo.s32 	%r798, %r797, 5;
	mul.wide.u32 	%rd23, %r798, 4;
	add.s64 	%rd8, %rd5, %rd23;
	@%p45 bra 	$L__BB0_82;
	ld.global.u32 	%r799, [%rd8];
	xor.b32  	%r952, %r952, %r799;
	ld.global.u32 	%r800, [%rd8+4];
	xor.b32  	%r951, %r951, %r800;
	ld.global.u32 	%r801, [%rd8+8];
	xor.b32  	%r1134, %r1134, %r801;
	ld.global.u32 	%r802, [%rd8+12];
	xor.b32  	%r1133, %r1133, %r802;
	ld.global.u32 	%r803, [%rd8+16];
	xor.b32  	%r948, %r948, %r803;
$L__BB0_82:
	and.b32  	%r805, %r795, 2;
	setp.eq.s32 	%p46, %r805, 0;
	@%p46 bra 	$L__BB0_84;
	ld.global.u32 	%r806, [%rd8+20];
	xor.b32  	%r952, %r952, %r806;
	ld.global.u32 	%r807, [%rd8+24];
	xor.b32  	%r951, %r951, %r807;
	ld.global.u32 	%r808, [%rd8+28];
	xor.b32  	%r1134, %r1134, %r808;
	ld.global.u32 	%r809, [%rd8+32];
	xor.b32  	%r1133, %r1133, %r809;
	ld.global.u32 	%r810, [%rd8+36];
	xor.b32  	%r948, %r948, %r810;
$L__BB0_84:
	and.b32  	%r812, %r795, 4;
	setp.eq.s32 	%p47, %r812, 0;
	@%p47 bra 	$L__BB0_86;
	ld.global.u32 	%r813, [%rd8+40];
	xor.b32  	%r952, %r952, %r813;
	ld.global.u32 	%r814, [%rd8+44];
	xor.b32  	%r951, %r951, %r814;
	ld.global.u32 	%r815, [%rd8+48];
	xor.b32  	%r1134, %r1134, %r815;
	ld.global.u32 	%r816, [%rd8+52];
	xor.b32  	%r1133, %r1133, %r816;
	ld.global.u32 	%r817, [%rd8+56];
	xor.b32  	%r948, %r948, %r817;
$L__BB0_86:
	and.b32  	%r819, %r795, 8;
	setp.eq.s32 	%p48, %r819, 0;
	@%p48 bra 	$L__BB0_88;
	ld.global.u32 	%r820, [%rd8+60];
	xor.b32  	%r952, %r952, %r820;
	ld.global.u32 	%r821, [%rd8+64];
	xor.b32  	%r951, %r951, %r821;
	ld.global.u32 	%r822, [%rd8+68];
	xor.b32  	%r1134, %r1134, %r822;
	ld.global.u32 	%r823, [%rd8+72];
	xor.b32  	%r1133, %r1133, %r823;
	ld.global.u32 	%r824, [%rd8+76];
	xor.b32  	%r948, %r948, %r824;
$L__BB0_88:
	and.b32  	%r826, %r795, 16;
	setp.eq.s32 	%p49, %r826, 0;
	@%p49 bra 	$L__BB0_90;
	ld.global.u32 	%r827, [%rd8+80];
	xor.b32  	%r952, %r952, %r827;
	ld.global.u32 	%r828, [%rd8+84];
	xor.b32  	%r951, %r951, %r828;
	ld.global.u32 	%r829, [%rd8+88];
	xor.b32  	%r1134, %r1134, %r829;
	ld.global.u32 	%r830, [%rd8+92];
	xor.b32  	%r1133, %r1133, %r830;
	ld.global.u32 	%r831, [%rd8+96];
	xor.b32  	%r948, %r948, %r831;
$L__BB0_90:
	and.b32  	%r833, %r795, 32;
	setp.eq.s32 	%p50, %r833, 0;
	@%p50 bra 	$L__BB0_92;
	ld.global.u32 	%r834, [%rd8+100];
	xor.b32  	%r952, %r952, %r834;
	ld.global.u32 	%r835, [%rd8+104];
	xor.b32  	%r951, %r951, %r835;
	ld.global.u32 	%r836, [%rd8+108];
	xor.b32  	%r1134, %r1134, %r836;
	ld.global.u32 	%r837, [%rd8+112];
	xor.b32  	%r1133, %r1133, %r837;
	ld.global.u32 	%r838, [%rd8+116];
	xor.b32  	%r948, %r948, %r838;
$L__BB0_92:
	and.b32  	%r840, %r795, 64;
	setp.eq.s32 	%p51, %r840, 0;
	@%p51 bra 	$L__BB0_94;
	ld.global.u32 	%r841, [%rd8+120];
	xor.b32  	%r952, %r952, %r841;
	ld.global.u32 	%r842, [%rd8+124];
	xor.b32  	%r951, %r951, %r842;
	ld.global.u32 	%r843, [%rd8+128];
	xor.b32  	%r1134, %r1134, %r843;
	ld.global.u32 	%r844, [%rd8+132];
	xor.b32  	%r1133, %r1133, %r844;
	ld.global.u32 	%r845, [%rd8+136];
	xor.b32  	%r948, %r948, %r845;
$L__BB0_94:
	and.b32  	%r847, %r795, 128;
	setp.eq.s32 	%p52, %r847, 0;
	@%p52 bra 	$L__BB0_96;
	ld.global.u32 	%r848, [%rd8+140];
	xor.b32  	%r952, %r952, %r848;
	ld.global.u32 	%r849, [%rd8+144];
	xor.b32  	%r951, %r951, %r849;
	ld.global.u32 	%r850, [%rd8+148];
	xor.b32  	%r1134, %r1134, %r850;
	ld.global.u32 	%r851, [%rd8+152];
	xor.b32  	%r1133, %r1133, %r851;
	ld.global.u32 	%r852, [%rd8+156];
	xor.b32  	%r948, %r948, %r852;
$L__BB0_96:
	and.b32  	%r854, %r795, 256;
	setp.eq.s32 	%p53, %r854, 0;
	@%p53 bra 	$L__BB0_98;
	ld.global.u32 	%r855, [%rd8+160];
	xor.b32  	%r952, %r952, %r855;
	ld.global.u32 	%r856, [%rd8+164];
	xor.b32  	%r951, %r951, %r856;
	ld.global.u32 	%r857, [%rd8+168];
	xor.b32  	%r1134, %r1134, %r857;
	ld.global.u32 	%r858, [%rd8+172];
	xor.b32  	%r1133, %r1133, %r858;
	ld.global.u32 	%r859, [%rd8+176];
	xor.b32  	%r948, %r948, %r859;
$L__BB0_98:
	and.b32  	%r861, %r795, 512;
	setp.eq.s32 	%p54, %r861, 0;
	@%p54 bra 	$L__BB0_100;
	ld.global.u32 	%r862, [%rd8+180];
	xor.b32  	%r952, %r952, %r862;
	ld.global.u32 	%r863, [%rd8+184];
	xor.b32  	%r951, %r951, %r863;
	ld.global.u32 	%r864, [%rd8+188];
	xor.b32  	%r1134, %r1134, %r864;
	ld.global.u32 	%r865, [%rd8+192];
	xor.b32  	%r1133, %r1133, %r865;
	ld.global.u32 	%r866, [%rd8+196];
	xor.b32  	%r948, %r948, %r866;
$L__BB0_100:
	and.b32  	%r868, %r795, 1024;
	setp.eq.s32 	%p55, %r868, 0;
	@%p55 bra 	$L__BB0_102;
	ld.global.u32 	%r869, [%rd8+200];
	xor.b32  	%r952, %r952, %r869;
	ld.global.u32 	%r870, [%rd8+204];
	xor.b32  	%r951, %r951, %r870;
	ld.global.u32 	%r871, [%rd8+208];
	xor.b32  	%r1134, %r1134, %r871;
	ld.global.u32 	%r872, [%rd8+212];
	xor.b32  	%r1133, %r1133, %r872;
	ld.global.u32 	%r873, [%rd8+216];
	xor.b32  	%r948, %r948, %r873;
$L__BB0_102:
	and.b32  	%r875, %r795, 2048;
	setp.eq.s32 	%p56, %r875, 0;
	@%p56 bra 	$L__BB0_104;
	ld.global.u32 	%r876, [%rd8+220];
	xor.b32  	%r952, %r952, %r876;
	ld.global.u32 	%r877, [%rd8+224];
	xor.b32  	%r951, %r951, %r877;
	ld.global.u32 	%r878, [%rd8+228];
	xor.b32  	%r1134, %r1134, %r878;
	ld.global.u32 	%r879, [%rd8+232];
	xor.b32  	%r1133, %r1133, %r879;
	ld.global.u32 	%r880, [%rd8+236];
	xor.b32  	%r948, %r948, %r880;
$L__BB0_104:
	and.b32  	%r882, %r795, 4096;
	setp.eq.s32 	%p57, %r882, 0;
	@%p57 bra 	$L__BB0_106;
	ld.global.u32 	%r883, [%rd8+240];
	xor.b32  	%r952, %r952, %r883;
	ld.global.u32 	%r884, [%rd8+244];
	xor.b32  	%r951, %r951, %r884;
	ld.global.u32 	%r885, [%rd8+248];
	xor.b32  	%r1134, %r1134, %r885;
	ld.global.u32 	%r886, [%rd8+252];
	xor.b32  	%r1133, %r1133, %r886;
	ld.global.u32 	%r887, [%rd8+256];
	xor.b32  	%r948, %r948, %r887;
$L__BB0_106:
	and.b32  	%r889, %r795, 8192;
	setp.eq.s32 	%p58, %r889, 0;
	@%p58 bra 	$L__BB0_108;
	ld.global.u32 	%r890, [%rd8+260];
	xor.b32  	%r952, %r952, %r890;
	ld.global.u32 	%r891, [%rd8+264];
	xor.b32  	%r951, %r951, %r891;
	ld.global.u32 	%r892, [%rd8+268];
	xor.b32  	%r1134, %r1134, %r892;
	ld.global.u32 	%r893, [%rd8+272];
	xor.b32  	%r1133, %r1133, %r893;
	ld.global.u32 	%r894, [%rd8+276];
	xor.b32  	%r948, %r948, %r894;
$L__BB0_108:
	and.b32  	%r896, %r795, 16384;
	setp.eq.s32 	%p59, %r896, 0;
	@%p59 bra 	$L__BB0_110;
	ld.global.u32 	%r897, [%rd8+280];
	xor.b32  	%r952, %r952, %r897;
	ld.global.u32 	%r898, [%rd8+284];
	xor.b32  	%r951, %r951, %r898;
	ld.global.u32 	%r899, [%rd8+288];
	xor.b32  	%r1134, %r1134, %r899;
	ld.global.u32 	%r900, [%rd8+292];
	xor.b32  	%r1133, %r1133, %r900;
	ld.global.u32 	%r901, [%rd8+296];
	xor.b32  	%r948, %r948, %r901;
$L__BB0_110:
	and.b32  	%r903, %r795, 32768;
	setp.eq.s32 	%p60, %r903, 0;
	@%p60 bra 	$L__BB0_112;
	ld.global.u32 	%r904, [%rd8+300];
	xor.b32  	%r952, %r952, %r904;
	ld.global.u32 	%r905, [%rd8+304];
	xor.b32  	%r951, %r951, %r905;
	ld.global.u32 	%r906, [%rd8+308];
	xor.b32  	%r1134, %r1134, %r906;
	ld.global.u32 	%r907, [%rd8+312];
	xor.b32  	%r1133, %r1133, %r907;
	ld.global.u32 	%r908, [%rd8+316];
	xor.b32  	%r948, %r948, %r908;
$L__BB0_112:
	add.s32 	%r1131, %r1131, 16;
	setp.ne.s32 	%p61, %r1131, 32;
	@%p61 bra 	$L__BB0_80;
	mad.lo.s32 	%r909, %r1125, -31, %r369;
	add.s32 	%r1125, %r909, 1;
	setp.ne.s32 	%p62, %r1125, 5;
	@%p62 bra 	$L__BB0_79;
	st.local.u32 	[%rd1+4], %r952;
	st.local.v2.u32 	[%rd1+8], {%r951, %r1134};
	st.local.v2.u32 	[%rd1+16], {%r1133, %r948};
$L__BB0_115:
	shr.u64 	%rd27, %rd3, 2;
	add.s32 	%r935, %r935, 1;
	setp.gt.u64 	%p63, %rd3, 3;
	@%p63 bra 	$L__BB0_3;
$L__BB0_116:
	shr.u32 	%r910, %r952, 2;
	xor.b32  	%r911, %r910, %r952;
	shl.b32 	%r912, %r948, 4;
	shl.b32 	%r913, %r911, 1;
	xor.b32  	%r914, %r913, %r912;
	xor.b32  	%r915, %r914, %r911;
	xor.b32  	%r916, %r915, %r948;
	add.s32 	%r917, %r2, %r916;
	add.s32 	%r918, %r917, 362437;
	shr.u32 	%r919, %r951, 2;
	xor.b32  	%r920, %r919, %r951;
	shl.b32 	%r921, %r916, 4;
	shl.b32 	%r922, %r920, 1;
	xor.b32  	%r923, %r922, %r921;
	xor.b32  	%r924, %r923, %r920;
	xor.b32  	%r925, %r924, %r916;
	add.s32 	%r926, %r2, %r925;
	add.s32 	%r927, %r926, 724874;
	cvt.rn.f32.u32 	%f2, %r918;
	fma.rn.f32 	%f3, %f2, 0f2F800000, 0f2F000000;
	cvt.rn.f32.u32 	%f4, %r927;
	fma.rn.f32 	%f5, %f4, 0f30C90FDB, 0f30490FDB;
	setp.lt.f32 	%p64, %f3, 0f00800000;
	mul.f32 	%f6, %f3, 0f4B000000;
	selp.f32 	%f7, %f6, %f3, %p64;
	selp.f32 	%f8, 0fC1B80000, 0f00000000, %p64;
	mov.b32 	%r928, %f7;
	add.s32 	%r929, %r928, -1059760811;
	and.b32  	%r930, %r929, -8388608;
	sub.s32 	%r931, %r928, %r930;
	mov.b32 	%f9, %r931;
	cvt.rn.f32.s32 	%f10, %r930;
	fma.rn.f32 	%f11, %f10, 0f34000000, %f8;
	add.f32 	%f12, %f9, 0fBF800000;
	fma.rn.f32 	%f13, %f12, 0fBE055027, 0f3E1039F6;
	fma.rn.f32 	%f14, %f13, %f12, 0fBDF8CDCC;
	fma.rn.f32 	%f15, %f14, %f12, 0f3E0F2955;
	fma.rn.f32 	%f16, %f15, %f12, 0fBE2AD8B9;
	fma.rn.f32 	%f17, %f16, %f12, 0f3E4CED0B;
	fma.rn.f32 	%f18, %f17, %f12, 0fBE7FFF22;
	fma.rn.f32 	%f19, %f18, %f12, 0f3EAAAA78;
	fma.rn.f32 	%f20, %f19, %f12, 0fBF000000;
	mul.f32 	%f21, %f12, %f20;
	fma.rn.f32 	%f22, %f21, %f12, %f12;
	fma.rn.f32 	%f23, %f11, 0f3F317218, %f22;
	setp.gt.u32 	%p65, %r928, 2139095039;
	fma.rn.f32 	%f24, %f7, 0f7F800000, 0f7F800000;
	selp.f32 	%f25, %f24, %f23, %p65;
	setp.eq.f32 	%p66, %f7, 0f00000000;
	mul.f32 	%f26, %f25, 0fC0000000;
	selp.f32 	%f27, 0f7F800000, %f26, %p66;
	sqrt.rn.f32 	%f28, %f27;
	sin.approx.f32 	%f29, %f5;
	mul.f32 	%f30, %f28, %f29;
	mul.f32 	%f31, %f1, %f30;
	cvta.to.global.u64 	%rd24, %rd10;
	shl.b64 	%rd25, %rd2, 2;
	add.s64 	%rd26, %rd24, %rd25;
	st.global.f32 	[%rd26], %f31;
$L__BB0_117:
	ret;

}
	// .globl	col_sq_norms_kernel
.visible .entry col_sq_norms_kernel(
	.param .u64 .ptr .align 1 col_sq_norms_kernel_param_0,
	.param .u64 .ptr .align 1 col_sq_norms_kernel_param_1,
	.param .u32 col_sq_norms_kernel_param_2,
	.param .u32 col_sq_norms_kernel_param_3
)
{
	.reg .pred 	%p<11>;
	.reg .b32 	%r<28>;
	.reg .b32 	%f<83>;
	.reg .b64 	%rd<29>;

	ld.param.u64 	%rd10, [col_sq_norms_kernel_param_0];
	ld.param.u64 	%rd9, [col_sq_norms_kernel_param_1];
	ld.param.u32 	%r17, [col_sq_norms_kernel_param_2];
	ld.param.u32 	%r18, [col_sq_norms_kernel_param_3];
	cvta.to.global.u64 	%rd1, %rd10;
	mov.u32 	%r19, %ctaid.x;
	mov.u32 	%r20, %ntid.x;
	mov.u32 	%r21, %tid.x;
	mad.lo.s32 	%r1, %r19, %r20, %r21;
	setp.ge.s32 	%p1, %r1, %r18;
	@%p1 bra 	$L__BB1_15;
	mul.wide.s32 	%rd2, %r17, %r1;
	setp.lt.s32 	%p2, %r17, 1;
	mov.f32 	%f82, 0f00000000;
	@%p2 bra 	$L__BB1_14;
	and.b32  	%r2, %r17, 15;
	setp.lt.u32 	%p3, %r17, 16;
	mov.f32 	%f82, 0f00000000;
	mov.b32 	%r25, 0;
	@%p3 bra 	$L__BB1_5;
	and.b32  	%r25, %r17, 2147483632;
	neg.s32 	%r23, %r25;
	shl.b64 	%rd11, %rd2, 2;
	add.s64 	%rd12, %rd11, %rd1;
	add.s64 	%rd27, %rd12, 32;
	mov.f32 	%f82, 0f00000000;
$L__BB1_4:
	.pragma "nounroll";
	ld.global.f32 	%f18, [%rd27+-32];
	fma.rn.f32 	%f19, %f18, %f18, %f82;
	ld.global.f32 	%f20, [%rd27+-28];
	fma.rn.f32 	%f21, %f20, %f20, %f19;
	ld.global.f32 	%f22, [%rd27+-24];
	fma.rn.f32 	%f23, %f22, %f22, %f21;
	ld.global.f32 	%f24, [%rd27+-20];
	fma.rn.f32 	%f25, %f24, %f24, %f23;
	ld.global.f32 	%f26, [%rd27+-16];
	fma.rn.f32 	%f27, %f26, %f26, %f25;
	ld.global.f32 	%f28, [%rd27+-12];
	fma.rn.f32 	%f29, %f28, %f28, %f27;
	ld.global.f32 	%f30, [%rd27+-8];
	fma.rn.f32 	%f31, %f30, %f30, %f29;
	ld.global.f32 	%f32, [%rd27+-4];
	fma.rn.f32 	%f33, %f32, %f32, %f31;
	ld.global.f32 	%f34, [%rd27];
	fma.rn.f32 	%f35, %f34, %f34, %f33;
	ld.global.f32 	%f36, [%rd27+4];
	fma.rn.f32 	%f37, %f36, %f36, %f35;
	ld.global.f32 	%f38, [%rd27+8];
	fma.rn.f32 	%f39, %f38, %f38, %f37;
	ld.global.f32 	%f40, [%rd27+12];
	fma.rn.f32 	%f41, %f40, %f40, %f39;
	ld.global.f32 	%f42, [%rd27+16];
	fma.rn.f32 	%f43, %f42, %f42, %f41;
	ld.global.f32 	%f44, [%rd27+20];
	fma.rn.f32 	%f45, %f44, %f44, %f43;
	ld.global.f32 	%f46, [%rd27+24];
	fma.rn.f32 	%f47, %f46, %f46, %f45;
	ld.global.f32 	%f48, [%rd27+28];
	fma.rn.f32 	%f82, %f48, %f48, %f47;
	add.s32 	%r23, %r23, 16;
	add.s64 	%rd27, %rd27, 64;
	setp.ne.s32 	%p4, %r23, 0;
	@%p4 bra 	$L__BB1_4;
$L__BB1_5:
	setp.eq.s32 	%p5, %r2, 0;
	@%p5 bra 	$L__BB1_14;
	and.b32  	%r8, %r17, 7;
	setp.lt.u32 	%p6, %r2, 8;
	@%p6 bra 	$L__BB1_8;
	cvt.u64.u32 	%rd13, %r25;
	add.s64 	%rd14, %rd2, %rd13;
	shl.b64 	%rd15, %rd14, 2;
	add.s64 	%rd16, %rd1, %rd15;
	ld.global.f32 	%f50, [%rd16];
	fma.rn.f32 	%f51, %f50, %f50, %f82;
	ld.global.f32 	%f52, [%rd16+4];
	fma.rn.f32 	%f53, %f52, %f52, %f51;
	ld.global.f32 	%f54, [%rd16+8];
	fma.rn.f32 	%f55, %f54, %f54, %f53;
	ld.global.f32 	%f56, [%rd16+12];
	fma.rn.f32 	%f57, %f56, %f56, %f55;
	ld.global.f32 	%f58, [%rd16+16];
	fma.rn.f32 	%f59, %f58, %f58, %f57;
	ld.global.f32 	%f60, [%rd16+20];
	fma.rn.f32 	%f61, %f60, %f60, %f59;
	ld.global.f32 	%f62, [%rd16+24];
	fma.rn.f32 	%f63, %f62, %f62, %f61;
	ld.global.f32 	%f64, [%rd16+28];
	fma.rn.f32 	%f82, %f64, %f64, %f63;
	add.s32 	%r25, %r25, 8;
$L__BB1_8:
	setp.eq.s32 	%p7, %r8, 0;
	@%p7 bra 	$L__BB1_14;
	and.b32  	%r11, %r17, 3;
	setp.lt.u32 	%p8, %r8, 4;
	@%p8 bra 	$L__BB1_11;
	cvt.u64.u32 	%rd17, %r25;
	add.s64 	%rd18, %rd2, %rd17;
	shl.b64 	%rd19, %rd18, 2;
	add.s64 	%rd20, %rd1, %rd19;
	ld.global.f32 	%f66, [%rd20];
	fma.rn.f32 	%f67, %f66, %f66, %f82;
	ld.global.f32 	%f68, [%rd20+4];
	fma.rn.f32 	%f69, %f68, %f68, %f67;
	ld.global.f32 	%f70, [%rd20+8];
	fma.rn.f32 	%f71, %f70, %f70, %f69;
	ld.global.f32 	%f72, [%rd20+12];
	fma.rn.f32 	%f82, %f72, %f72, %f71;
	add.s32 	%r25, %r25, 4;
$L__BB1_11:
	setp.eq.s32 	%p9, %r11, 0;
	@%p9 bra 	$L__BB1_14;
	cvt.u64.u32 	%rd21, %r25;
	add.s64 	%rd22, %rd2, %rd21;
	shl.b64 	%rd23, %rd22, 2;
	add.s64 	%rd28, %rd1, %rd23;
	neg.s32 	%r27, %r11;
$L__BB1_13:
	.pragma "nounroll";
	ld.global.f32 	%f73, [%rd28];
	fma.rn.f32 	%f82, %f73, %f73, %f82;
	add.s64 	%rd28, %rd28, 4;
	add.s32 	%r27, %r27, 1;
	setp.ne.s32 	%p10, %r27, 0;
	@%p10 bra 	$L__BB1_13;
$L__BB1_14:
	cvta.to.global.u64 	%rd24, %rd9;
	mul.wide.s32 	%rd25, %r1, 4;
	add.s64 	%rd26, %rd24, %rd25;
	st.global.f32 	[%rd26], %f82;
$L__BB1_15:
	ret;

}
	// .globl	row_sq_norms_kernel
.visible .entry row_sq_norms_kernel(
	.param .u64 .ptr .align 1 row_sq_norms_kernel_param_0,
	.param .u64 .ptr .align 1 row_sq_norms_kernel_param_1,
	.param .u32 row_sq_norms_kernel_param_2,
	.param .u32 row_sq_norms_kernel_param_3
)
{
	.reg .pred 	%p<11>;
	.reg .b32 	%r<28>;
	.reg .b32 	%f<83>;
	.reg .b64 	%rd<59>;

	ld.param.u64 	%rd14, [row_sq_norms_kernel_param_0];
	ld.param.u64 	%rd13, [row_sq_norms_kernel_param_1];
	ld.param.u32 	%r17, [row_sq_norms_kernel_param_2];
	ld.param.u32 	%r18, [row_sq_norms_kernel_param_3];
	cvta.to.global.u64 	%rd1, %rd14;
	mov.u32 	%r19, %ctaid.x;
	mov.u32 	%r20, %ntid.x;
	mov.u32 	%r21, %tid.x;
	mad.lo.s32 	%r1, %r19, %r20, %r21;
	setp.ge.s32 	%p1, %r1, %r17;
	@%p1 bra 	$L__BB2_15;
	setp.lt.s32 	%p2, %r18, 1;
	mov.f32 	%f82, 0f00000000;
	@%p2 bra 	$L__BB2_14;
	cvt.s64.s32 	%rd2, %r1;
	cvt.s64.s32 	%rd3, %r17;
	and.b32  	%r2, %r18, 15;
	setp.lt.u32 	%p3, %r18, 16;
	mov.f32 	%f82, 0f00000000;
	mov.b32 	%r25, 0;
	@%p3 bra 	$L__BB2_5;
	and.b32  	%r25, %r18, 2147483632;
	neg.s32 	%r23, %r25;
	shl.b64 	%rd15, %rd2, 2;
	add.s64 	%rd57, %rd1, %rd15;
	shl.b64 	%rd5, %rd3, 6;
	shl.b64 	%rd6, %rd3, 2;
	mov.f32 	%f82, 0f00000000;
$L__BB2_4:
	.pragma "nounroll";
	ld.global.f32 	%f18, [%rd57];
	fma.rn.f32 	%f19, %f18, %f18, %f82;
	add.s64 	%rd16, %rd57, %rd6;
	ld.global.f32 	%f20, [%rd16];
	fma.rn.f32 	%f21, %f20, %f20, %f19;
	add.s64 	%rd17, %rd16, %rd6;
	ld.global.f32 	%f22, [%rd17];
	fma.rn.f32 	%f23, %f22, %f22, %f21;
	add.s64 	%rd18, %rd17, %rd6;
	ld.global.f32 	%f24, [%rd18];
	fma.rn.f32 	%f25, %f24, %f24, %f23;
	add.s64 	%rd19, %rd18, %rd6;
	ld.global.f32 	%f26, [%rd19];
	fma.rn.f32 	%f27, %f26, %f26, %f25;
	add.s64 	%rd20, %rd19, %rd6;
	ld.global.f32 	%f28, [%rd20];
	fma.rn.f32 	%f29, %f28, %f28, %f27;
	add.s64 	%rd21, %rd20, %rd6;
	ld.global.f32 	%f30, [%rd21];
	fma.rn.f32 	%f31, %f30, %f30, %f29;
	add.s64 	%rd22, %rd21, %rd6;
	ld.global.f32 	%f32, [%rd22];
	fma.rn.f32 	%f33, %f32, %f32, %f31;
	add.s64 	%rd23, %rd22, %rd6;
	ld.global.f32 	%f34, [%rd23];
	fma.rn.f32 	%f35, %f34, %f34, %f33;
	add.s64 	%rd24, %rd23, %rd6;
	ld.global.f32 	%f36, [%rd24];
	fma.rn.f32 	%f37, %f36, %f36, %f35;
	add.s64 	%rd25, %rd24, %rd6;
	ld.global.f32 	%f38, [%rd25];
	fma.rn.f32 	%f39, %f38, %f38, %f37;
	add.s64 	%rd26, %rd25, %rd6;
	ld.global.f32 	%f40, [%rd26];
	fma.rn.f32 	%f41, %f40, %f40, %f39;
	add.s64 	%rd27, %rd26, %rd6;
	ld.global.f32 	%f42, [%rd27];
	fma.rn.f32 	%f43, %f42, %f42, %f41;
	add.s64 	%rd28, %rd27, %rd6;
	ld.global.f32 	%f44, [%rd28];
	fma.rn.f32 	%f45, %f44, %f44, %f43;
	add.s64 	%rd29, %rd28, %rd6;
	ld.global.f32 	%f46, [%rd29];
	fma.rn.f32 	%f47, %f46, %f46, %f45;
	add.s64 	%rd30, %rd29, %rd6;
	ld.global.f32 	%f48, [%rd30];
	fma.rn.f32 	%f82, %f48, %f48, %f47;
	add.s32 	%r23, %r23, 16;
	add.s64 	%rd57, %rd57, %rd5;
	setp.ne.s32 	%p4, %r23, 0;
	@%p4 bra 	$L__BB2_4;
$L__BB2_5:
	setp.eq.s32 	%p5, %r2, 0;
	@%p5 bra 	$L__BB2_14;
	and.b32  	%r8, %r18, 7;
	setp.lt.u32 	%p6, %r2, 8;
	@%p6 bra 	$L__BB2_8;
	cvt.u64.u32 	%rd31, %r25;
	mad.lo.s64 	%rd32, %rd31, %rd3, %rd2;
	shl.b64 	%rd33, %rd32, 2;
	add.s64 	%rd34, %rd1, %rd33;
	ld.global.f32 	%f50, [%rd34];
	fma.rn.f32 	%f51, %f50, %f50, %f82;
	shl.b64 	%rd35, %rd3, 2;
	add.s64 	%rd36, %rd34, %rd35;
	ld.global.f32 	%f52, [%rd36];
	fma.rn.f32 	%f53, %f52, %f52, %f51;
	add.s64 	%rd37, %rd36, %rd35;
	ld.global.f32 	%f54, [%rd37];
	fma.rn.f32 	%f55, %f54, %f54, %f53;
	add.s64 	%rd38, %rd37, %rd35;
	ld.global.f32 	%f56, [%rd38];
	fma.rn.f32 	%f57, %f56, %f56, %f55;
	add.s64 	%rd39, %rd38, %rd35;
	ld.global.f32 	%f58, [%rd39];
	fma.rn.f32 	%f59, %f58, %f58, %f57;
	add.s64 	%rd40, %rd39, %rd35;
	ld.global.f32 	%f60, [%rd40];
	fma.rn.f32 	%f61, %f60, %f60, %f59;
	add.s64 	%rd41, %rd40, %rd35;
	ld.global.f32 	%f62, [%rd41];
	fma.rn.f32 	%f63, %f62, %f62, %f61;
	add.s64 	%rd42, %rd41, %rd35;
	ld.global.f32 	%f64, [%rd42];
	fma.rn.f32 	%f82, %f64, %f64, %f63;
	add.s32 	%r25, %r25, 8;
$L__BB2_8:
	setp.eq.s32 	%p7, %r8, 0;
	@%p7 bra 	$L__BB2_14;
	and.b32  	%r11, %r18, 3;
	setp.lt.u32 	%p8, %r8, 4;
	@%p8 bra 	$L__BB2_11;
	cvt.u64.u32 	%rd43, %r25;
	mad.lo.s64 	%rd44, %rd43, %rd3, %rd2;
	shl.b64 	%rd45, %rd44, 2;
	add.s64 	%rd46, %rd1, %rd45;
	ld.global.f32 	%f66, [%rd46];
	fma.rn.f32 	%f67, %f66, %f66, %f82;
	shl.b64 	%rd47, %rd3, 2;
	add.s64 	%rd48, %rd46, %rd47;
	ld.global.f32 	%f68, [%rd48];
	fma.rn.f32 	%f69, %f68, %f68, %f67;
	add.s64 	%rd49, %rd48, %rd47;
	ld.global.f32 	%f70, [%rd49];
	fma.rn.f32 	%f71, %f70, %f70, %f69;
	add.s64 	%rd50, %rd49, %rd47;
	ld.global.f32 	%f72, [%rd50];
	fma.rn.f32 	%f82, %f72, %f72, %f71;
	add.s32 	%r25, %r25, 4;
$L__BB2_11:
	setp.eq.s32 	%p9, %r11, 0;
	@%p9 bra 	$L__BB2_14;
	cvt.u64.u32 	%rd51, %r25;
	mad.lo.s64 	%rd52, %rd3, %rd51, %rd2;
	shl.b64 	%rd53, %rd52, 2;
	add.s64 	%rd58, %rd1, %rd53;
	shl.b64 	%rd10, %rd3, 2;
	neg.s32 	%r27, %r11;
$L__BB2_13:
	.pragma "nounroll";
	ld.global.f32 	%f73, [%rd58];
	fma.rn.f32 	%f82, %f73, %f73, %f82;
	add.s64 	%rd58, %rd58, %rd10;
	add.s32 	%r27, %r27, 1;
	setp.ne.s32 	%p10, %r27, 0;
	@%p10 bra 	$L__BB2_13;
$L__BB2_14:
	cvta.to.global.u64 	%rd54, %rd13;
	mul.wide.s32 	%rd55, %r1, 4;
	add.s64 	%rd56, %rd54, %rd55;
	st.global.f32 	[%rd56], %f82;
$L__BB2_15:
	ret;

}


// ===== COMPILED SASS (sm_100) =====

	.target	sm_100

	.elftype	@"ET_EXEC"


//--------------------- .note.nv.tkinfo           --------------------------
	.section	.note.nv.tkinfo,"",@"SHT_NOTE"
	.sectionflags	@"SHF_NOTE_NV_TKINFO"
	.tkinfo
        /*0018*/ 	.word	0x00000002
        /*0030*/ 	.string	""
        /*0030*/ 	.string	"ptxas"
        /*0030*/ 	.string	"Cuda compilation tools, release 13.0, V13.0.88"
        /*0030*/ 	.string	"Build cuda_13.0.r13.0/compiler.36424714_0"
        /*0030*/ 	.string	"-arch sm_100 -m 64 "



//--------------------- .note.nv.cuinfo           --------------------------
	.section	.note.nv.cuinfo,"",@"SHT_NOTE"
	.sectionflags	@"SHF_NOTE_NV_CUINFO"
        /*0018*/ 	.short	0x0002
        /*001a*/ 	.short	0x0064
        /*001c*/ 	.short	0x0082
	.zero		2


//--------------------- .nv.info                  --------------------------
	.section	.nv.info,"",@"SHT_CUDA_INFO"
	.align	4


	//----- nvinfo : EIATTR_REGCOUNT
	.align		4
        /*0000*/ 	.byte	0x04, 0x2f
        /*0002*/ 	.short	(.L_10 - .L_9)
	.align		4
.L_9:
        /*0004*/ 	.word	index@(standard_gaussian_kernel)
        /*0008*/ 	.word	0x0000001f


	//----- nvinfo : EIATTR_FRAME_SIZE
	.align		4
.L_10:
        /*000c*/ 	.byte	0x04, 0x11
        /*000e*/ 	.short	(.L_12 - .L_11)
	.align		4
.L_11:
        /*0010*/ 	.word	index@($__internal_0_$__cuda_sm20_sqrt_rn_f32_slowpath)
        /*0014*/ 	.word	0x00000030


	//----- nvinfo : EIATTR_FRAME_SIZE
	.align		4
.L_12:
        /*0018*/ 	.byte	0x04, 0x11
        /*001a*/ 	.short	(.L_14 - .L_13)
	.align		4
.L_13:
        /*001c*/ 	.word	index@(standard_gaussian_kernel)
        /*0020*/ 	.word	0x00000030


	//----- nvinfo : EIATTR_REGCOUNT
	.align		4
.L_14:
        /*0024*/ 	.byte	0x04, 0x2f
        /*0026*/ 	.short	(.L_16 - .L_15)
	.align		4
.L_15:
        /*0028*/ 	.word	index@(col_sq_norms_kernel)
        /*002c*/ 	.word	0x00000020


	//----- nvinfo : EIATTR_FRAME_SIZE
	.align		4
.L_16:
        /*0030*/ 	.byte	0x04, 0x11
        /*0032*/ 	.short	(.L_18 - .L_17)
	.align		4
.L_17:
        /*0034*/ 	.word	index@(col_sq_norms_kernel)
        /*0038*/ 	.word	0x00000000


	//----- nvinfo : EIATTR_REGCOUNT
	.align		4
.L_18:
        /*003c*/ 	.byte	0x04, 0x2f
        /*003e*/ 	.short	(.L_20 - .L_19)
	.align		4
.L_19:
        /*0040*/ 	.word	index@(row_sq_norms_kernel)
        /*0044*/ 	.word	0x00000020


	//----- nvinfo : EIATTR_FRAME_SIZE
	.align		4
.L_20:
        /*0048*/ 	.byte	0x04, 0x11
        /*004a*/ 	.short	(.L_22 - .L_21)
	.align		4
.L_21:
        /*004c*/ 	.word	index@(row_sq_norms_kernel)
        /*0050*/ 	.word	0x00000000


	//----- nvinfo : EIATTR_MIN_STACK_SIZE
	.align		4
.L_22:
        /*0054*/ 	.byte	0x04, 0x12
        /*0056*/ 	.short	(.L_24 - .L_23)
	.align		4
.L_23:
        /*0058*/ 	.word	index@(row_sq_norms_kernel)
        /*005c*/ 	.word	0x00000000


	//----- nvinfo : EIATTR_MIN_STACK_SIZE
	.align		4
.L_24:
        /*0060*/ 	.byte	0x04, 0x12
        /*0062*/ 	.short	(.L_26 - .L_25)
	.align		4
.L_25:
        /*0064*/ 	.word	index@(col_sq_norms_kernel)
        /*0068*/ 	.word	0x00000000


	//----- nvinfo : EIATTR_MIN_STACK_SIZE
	.align		4
.L_26:
        /*006c*/ 	.byte	0x04, 0x12
        /*006e*/ 	.short	(.L_28 - .L_27)
	.align		4
.L_27:
        /*0070*/ 	.word	index@(standard_gaussian_kernel)
        /*0074*/ 	.word	0x00000030
.L_28:


//--------------------- .nv.compat                --------------------------
	.section	.nv.compat,"",@"SHT_CUDA_COMPAT_INFO"
	.align	4
        /*0000*/ 	.byte	0x02, 0x09, 0x00, 0x00, 0x02, 0x02, 0x01, 0x00, 0x02, 0x05, 0x05, 0x00, 0x03, 0x07, 0x01, 0x01
        /*0010*/ 	.byte	0x02, 0x03, 0x00, 0x00, 0x02, 0x06, 0x01, 0x00, 0x04, 0x0b, 0x08, 0x00, 0x01, 0x00, 0x00, 0x00
        /*0020*/ 	.byte	0x00, 0x00, 0x00, 0x00


//--------------------- .nv.info.row_sq_norms_kernel --------------------------
	.section	.nv.info.row_sq_norms_kernel,"",@"SHT_CUDA_INFO"
	.sectionflags	@""
	.align	4


	//----- nvinfo : EIATTR_CUDA_API_VERSION
	.align		4
        /*0000*/ 	.byte	0x04, 0x37
        /*0002*/ 	.short	(.L_30 - .L_29)
.L_29:
        /*0004*/ 	.word	0x00000082


	//----- nvinfo : EIATTR_KPARAM_INFO
	.align		4
.L_30:
        /*0008*/ 	.byte	0x04, 0x17
        /*000a*/ 	.short	(.L_32 - .L_31)
.L_31:
        /*000c*/ 	.word	0x00000000
        /*0010*/ 	.short	0x0003
        /*0012*/ 	.short	0x0014
        /*0014*/ 	.byte	0x00, 0xf0, 0x11, 0x00


	//----- nvinfo : EIATTR_KPARAM_INFO
	.align		4
.L_32:
        /*0018*/ 	.byte	0x04, 0x17
        /*001a*/ 	.short	(.L_34 - .L_33)
.L_33:
        /*001c*/ 	.word	0x00000000
        /*0020*/ 	.short	0x0002
        /*0022*/ 	.short	0x0010
        /*0024*/ 	.byte	0x00, 0xf0, 0x11, 0x00


	//----- nvinfo : EIATTR_KPARAM_INFO
	.align		4
.L_34:
        /*0028*/ 	.byte	0x04, 0x17
        /*002a*/ 	.short	(.L_36 - .L_35)
.L_35:
        /*002c*/ 	.word	0x00000000
        /*0030*/ 	.short	0x0001
        /*0032*/ 	.short	0x0008
        /*0034*/ 	.byte	0x00, 0xf5, 0x21, 0x00


	//----- nvinfo : EIATTR_KPARAM_INFO
	.align		4
.L_36:
        /*0038*/ 	.byte	0x04, 0x17
        /*003a*/ 	.short	(.L_38 - .L_37)
.L_37:
        /*003c*/ 	.word	0x00000000
        /*0040*/ 	.short	0x0000
        /*0042*/ 	.short	0x0000
        /*0044*/ 	.byte	0x00, 0xf5, 0x21, 0x00


	//----- nvinfo : EIATTR_SPARSE_MMA_MASK
	.align		4
.L_38:
        /*0048*/ 	.byte	0x03, 0x50
        /*004a*/ 	.short	0x0000


	//----- nvinfo : EIATTR_MAXREG_COUNT
	.align		4
        /*004c*/ 	.byte	0x03, 0x1b
        /*004e*/ 	.short	0x00ff


	//----- nvinfo : EIATTR_MERCURY_ISA_VERSION
	.align		4
        /*0050*/ 	.byte	0x03, 0x5f
        /*0052*/ 	.short	0x0101


	//----- nvinfo : EIATTR_VRC_CTA_INIT_COUNT
	.align		4
        /*0054*/ 	.byte	0x02, 0x4a
	.zero		1
	.zero		1


	//----- nvinfo : EIATTR_EXIT_INSTR_OFFSETS
	.align		4
        /*0058*/ 	.byte	0x04, 0x1c
        /*005a*/ 	.short	(.L_40 - .L_39)


	//   ....[0]....
.L_39:
        /*005c*/ 	.word	0x00000070


	//   ....[1]....
        /*0060*/ 	.word	0x00000c20


	//----- nvinfo : EIATTR_CBANK_PARAM_SIZE
	.align		4
.L_40:
        /*0064*/ 	.byte	0x03, 0x19
        /*0066*/ 	.short	0x0018


	//----- nvinfo : EIATTR_PARAM_CBANK
	.align		4
        /*0068*/ 	.byte	0x04, 0x0a
        /*006a*/ 	.short	(.L_42 - .L_41)
	.align		4
.L_41:
        /*006c*/ 	.word	index@(.nv.constant0.row_sq_norms_kernel)
        /*0070*/ 	.short	0x0380
        /*0072*/ 	.short	0x0018


	//----- nvinfo : EIATTR_SW_WAR
	.align		4
.L_42:
        /*0074*/ 	.byte	0x04, 0x36
        /*0076*/ 	.short	(.L_44 - .L_43)
.L_43:
        /*0078*/ 	.word	0x00000008
.L_44:


//--------------------- .nv.info.col_sq_norms_kernel --------------------------
	.section	.nv.info.col_sq_norms_kernel,"",@"SHT_CUDA_INFO"
	.sectionflags	@""
	.align	4


	//----- nvinfo : EIATTR_CUDA_API_VERSION
	.align		4
        /*0000*/ 	.byte	0x04, 0x37
        /*0002*/ 	.short	(.L_46 - .L_45)
.L_45:
        /*0004*/ 	.word	0x00000082


	//----- nvinfo : EIATTR_KPARAM_INFO
	.align		4
.L_46:
        /*0008*/ 	.byte	0x04, 0x17
        /*000a*/ 	.short	(.L_48 - .L_47)
.L_47:
        /*000c*/ 	.word	0x00000000
        /*0010*/ 	.short	0x0003
        /*0012*/ 	.short	0x0014
        /*0014*/ 	.byte	0x00, 0xf0, 0x11, 0x00


	//----- nvinfo : EIATTR_KPARAM_INFO
	.align		4
.L_48:
        /*0018*/ 	.byte	0x04, 0x17
        /*001a*/ 	.short	(.L_50 - .L_49)
.L_49:
        /*001c*/ 	.word	0x00000000
        /*0020*/ 	.short	0x0002
        /*0022*/ 	.short	0x0010
        /*0024*/ 	.byte	0x00, 0xf0, 0x11, 0x00


	//----- nvinfo : EIATTR_KPARAM_INFO
	.align		4
.L_50:
        /*0028*/ 	.byte	0x04, 0x17
        /*002a*/ 	.short	(.L_52 - .L_51)
.L_51:
        /*002c*/ 	.word	0x00000000
        /*0030*/ 	.short	0x0001
        /*0032*/ 	.short	0x0008
        /*0034*/ 	.byte	0x00, 0xf5, 0x21, 0x00


	//----- nvinfo : EIATTR_KPARAM_INFO
	.align		4
.L_52:
        /*0038*/ 	.byte	0x04, 0x17
        /*003a*/ 	.short	(.L_54 - .L_53)
.L_53:
        /*003c*/ 	.word	0x00000000
        /*0040*/ 	.short	0x0000
        /*0042*/ 	.short	0x0000
        /*0044*/ 	.byte	0x00, 0xf5, 0x21, 0x00


	//----- nvinfo : EIATTR_SPARSE_MMA_MASK
	.align		4
.L_54:
        /*0048*/ 	.byte	0x03, 0x50
        /*004a*/ 	.short	0x0000


	//----- nvinfo : EIATTR_MAXREG_COUNT
	.align		4
        /*004c*/ 	.byte	0x03, 0x1b
        /*004e*/ 	.short	0x00ff


	//----- nvinfo : EIATTR_MERCURY_ISA_VERSION
	.align		4
        /*0050*/ 	.byte	0x03, 0x5f
        /*0052*/ 	.short	0x0101


	//----- nvinfo : EIATTR_VRC_CTA_INIT_COUNT
	.align		4
        /*0054*/ 	.byte	0x02, 0x4a
	.zero		1
	.zero		1


	//----- nvinfo : EIATTR_EXIT_INSTR_OFFSETS
	.align		4
        /*0058*/ 	.byte	0x04, 0x1c
        /*005a*/ 	.short	(.L_56 - .L_55)


	//   ....[0]....
.L_55:
        /*005c*/ 	.word	0x00000070


	//   ....[1]....
        /*0060*/ 	.word	0x00000810


	//----- nvinfo : EIATTR_CBANK_PARAM_SIZE
	.align		4
.L_56:
        /*0064*/ 	.byte	0x03, 0x19
        /*0066*/ 	.short	0x0018


	//----- nvinfo : EIATTR_PARAM_CBANK
	.align		4
        /*0068*/ 	.byte	0x04, 0x0a
        /*006a*/ 	.short	(.L_58 - .L_57)
	.align		4
.L_57:
        /*006c*/ 	.word	index@(.nv.constant0.col_sq_norms_kernel)
        /*0070*/ 	.short	0x0380
        /*0072*/ 	.short	0x0018


	//----- nvinfo : EIATTR_SW_WAR
	.align		4
.L_58:
        /*0074*/ 	.byte	0x04, 0x36
        /*0076*/ 	.short	(.L_60 - .L_59)
.L_59:
        /*0078*/ 	.word	0x00000008
.L_60:


//--------------------- .nv.info.standard_gaussian_kernel --------------------------
	.section	.nv.info.standard_gaussian_kernel,"",@"SHT_CUDA_INFO"
	.sectionflags	@""
	.align	4


	//----- nvinfo : EIATTR_CUDA_API_VERSION
	.align		4
        /*0000*/ 	.byte	0x04, 0x37
        /*0002*/ 	.short	(.L_62 - .L_61)
.L_61:
        /*0004*/ 	.word	0x00000082


	//----- nvinfo : EIATTR_KPARAM_INFO
	.align		4
.L_62:
        /*0008*/ 	.byte	0x04, 0x17
        /*000a*/ 	.short	(.L_64 - .L_63)
.L_63:
        /*000c*/ 	.word	0x00000000
        /*0010*/ 	.short	0x0003
        /*0012*/ 	.short	0x0010
        /*0014*/ 	.byte	0x00, 0xf0, 0x21, 0x00


	//----- nvinfo : EIATTR_KPARAM_INFO
	.align		4
.L_64:
        /*0018*/ 	.byte	0x04, 0x17
        /*001a*/ 	.short	(.L_66 - .L_65)
.L_65:
        /*001c*/ 	.word	0x00000000
        /*0020*/ 	.short	0x0002
        /*0022*/ 	.short	0x000c
        /*0024*/ 	.byte	0x00, 0xf0, 0x11, 0x00


	//----- nvinfo : EIATTR_KPARAM_INFO
	.align		4
.L_66:
        /*0028*/ 	.byte	0x04, 0x17
        /*002a*/ 	.short	(.L_68 - .L_67)
.L_67:
        /*002c*/ 	.word	0x00000000
        /*0030*/ 	.short	0x0001
        /*0032*/ 	.short	0x0008
        /*0034*/ 	.byte	0x00, 0xf0, 0x11, 0x00


	//----- nvinfo : EIATTR_KPARAM_INFO
	.align		4
.L_68:
        /*0038*/ 	.byte	0x04, 0x17
        /*003a*/ 	.short	(.L_70 - .L_69)
.L_69:
        /*003c*/ 	.word	0x00000000
        /*0040*/ 	.short	0x0000
        /*0042*/ 	.short	0x0000
        /*0044*/ 	.byte	0x00, 0xf5, 0x21, 0x00


	//----- nvinfo : EIATTR_SPARSE_MMA_MASK
	.align		4
.L_70:
        /*0048*/ 	.byte	0x03, 0x50
        /*004a*/ 	.short	0x0000


	//----- nvinfo : EIATTR_MAXREG_COUNT
	.align		4
        /*004c*/ 	.byte	0x03, 0x1b
        /*004e*/ 	.short	0x00ff


	//----- nvinfo : EIATTR_MERCURY_ISA_VERSION
	.align		4
        /*0050*/ 	.byte	0x03, 0x5f
        /*0052*/ 	.short	0x0101


	//----- nvinfo : EIATTR_VRC_CTA_INIT_COUNT
	.align		4
        /*0054*/ 	.byte	0x02, 0x4a
	.zero		1
	.zero		1


	//----- nvinfo : EIATTR_EXIT_INSTR_OFFSETS
	.align		4
        /*0058*/ 	.byte	0x04, 0x1c
        /*005a*/ 	.short	(.L_72 - .L_71)


	//   ....[0]....
.L_71:
        /*005c*/ 	.word	0x00000080


	//   ....[1]....
        /*0060*/ 	.word	0x00002bb0


	//----- nvinfo : EIATTR_CRS_STACK_SIZE
	.align		4
.L_72:
        /*0064*/ 	.byte	0x04, 0x1e
        /*0066*/ 	.short	(.L_74 - .L_73)
.L_73:
        /*0068*/ 	.word	0x00000000


	//----- nvinfo : EIATTR_CBANK_PARAM_SIZE
	.align		4
.L_74:
        /*006c*/ 	.byte	0x03, 0x19
        /*006e*/ 	.short	0x0018


	//----- nvinfo : EIATTR_PARAM_CBANK
	.align		4
        /*0070*/ 	.byte	0x04, 0x0a
        /*0072*/ 	.short	(.L_76 - .L_75)
	.align		4
.L_75:
        /*0074*/ 	.word	index@(.nv.constant0.standard_gaussian_kernel)
        /*0078*/ 	.short	0x0380
        /*007a*/ 	.short	0x0018


	//----- nvinfo : EIATTR_SW_WAR
	.align		4
.L_76:
        /*007c*/ 	.byte	0x04, 0x36
        /*007e*/ 	.short	(.L_78 - .L_77)
.L_77:
        /*0080*/ 	.word	0x00000008
.L_78:


//--------------------- .nv.callgraph             --------------------------
	.section	.nv.callgraph,"",@"SHT_CUDA_CALLGRAPH"
	.align	4
	.sectionentsize	8
	.align		4
        /*0000*/ 	.word	0x00000000
	.align		4
        /*0004*/ 	.word	0xffffffff
	.align		4
        /*0008*/ 	.word	0x00000000
	.align		4
        /*000c*/ 	.word	0xfffffffe
	.align		4
        /*0010*/ 	.word	0x00000000
	.align		4
        /*0014*/ 	.word	0xfffffffd
	.align		4
        /*0018*/ 	.word	0x00000000
	.align		4
        /*001c*/ 	.word	0xfffffffc


//--------------------- .nv.constant4             --------------------------
	.section	.nv.constant4,"a",@progbits
	.align	8
	.align		8
.nv.constant4:
        /*0000*/ 	.dword	precalc_xorwow_matrix
	.align		8
        /*0008*/ 	.dword	precalc_xorwow_offset_matrix
	.align		8
        /*0010*/ 	.dword	mrg32k3aM1
	.align		8
        /*0018*/ 	.dword	mrg32k3aM2
	.align		8
        /*0020*/ 	.dword	mrg32k3aM1SubSeq
	.align		8
        /*0028*/ 	.dword	mrg32k3aM2SubSeq
	.align		8
        /*0030*/ 	.dword	mrg32k3aM1Seq
	.align		8
        /*0038*/ 	.dword	mrg32k3aM2Seq


//--------------------- .nv.constant3             --------------------------
	.section	.nv.constant3,"a",@progbits
	.align	8
.nv.constant3:
	.type		__cr_lgamma_table,@object
	.size		__cr_lgamma_table,(.L_8 - __cr_lgamma_table)
__cr_lgamma_table:
        /*0000*/ 	.byte	0x00, 0x00, 0x00, 0x00, 0x00, 0x00, 0x00, 0x00, 0x00, 0x00, 0x00, 0x00, 0x00, 0x00, 0x00, 0x00
        /*0010*/ 	.byte	0xef, 0x39, 0xfa, 0xfe, 0x42, 0x2e, 0xe6, 0x3f, 0x02, 0x20, 0x2a, 0xfa, 0x0b, 0xab, 0xfc, 0x3f
        /*0020*/ 	.byte	0xf9, 0x2c, 0x92, 0x7c, 0xa7, 0x6c, 0x09, 0x40, 0xc9, 0x79, 0x44, 0x3c, 0x64, 0x26, 0x13, 0x40
        /*0030*/ 	.byte	0xca, 0x01, 0xcf, 0x3a, 0x27, 0x51, 0x1a, 0x40, 0x30, 0xcc, 0x2d, 0xf3, 0xe1, 0x0c, 0x21, 0x40
        /*0040*/ 	.byte	0x0d, 0xb7, 0xfc, 0x82, 0x8e, 0x35, 0x25, 0x40
.L_8:


//--------------------- .text.row_sq_norms_kernel --------------------------
	.section	.text.row_sq_norms_kernel,"ax",@progbits
	.align	128
        .global         row_sq_norms_kernel
        .type           row_sq_norms_kernel,@function
        .size           row_sq_norms_kernel,(.L_x_31 - row_sq_norms_kernel)
        .other          row_sq_norms_kernel,@"STO_CUDA_ENTRY STV_DEFAULT"
row_sq_norms_kernel:
.text.row_sq_norms_kernel:
[----:B------:R-:W-:Y:S01]  /*0000*/  LDC R1, c[0x0][0x37c] ;  /* 0x0000df00ff017b82 */ /* 0x000fe20000000800 */
[----:B------:R-:W0:Y:S07]  /*0010*/  S2R R13, SR_TID.X ;  /* 0x00000000000d7919 */ /* 0x000e2e0000002100 */
[----:B------:R-:W0:Y:S08]  /*0020*/  S2UR UR4, SR_CTAID.X ;  /* 0x00000000000479c3 */ /* 0x000e300000002500 */
[----:B------:R-:W0:Y:S08]  /*0030*/  LDC R12, c[0x0][0x360] ;  /* 0x0000d800ff0c7b82 */ /* 0x000e300000000800 */
[----:B------:R-:W1:Y:S01]  /*0040*/  LDC R0, c[0x0][0x390] ;  /* 0x0000e400ff007b82 */ /* 0x000e620000000800 */
[----:B0-----:R-:W-:-:S05]  /*0050*/  IMAD R12, R12, UR4, R13 ;  /* 0x000000040c0c7c24 */ /* 0x001fca000f8e020d */
[----:B-1----:R-:W-:-:S13]  /*0060*/  ISETP.GE.AND P0, PT, R12, R0, PT ;  /* 0x000000000c00720c */ /* 0x002fda0003f06270 */
[----:B------:R-:W-:Y:S05]  /*0070*/  @P0 EXIT ;  /* 0x000000000000094d */ /* 0x000fea0003800000 */
[----:B------:R-:W0:Y:S01]  /*0080*/  LDCU UR5, c[0x0][0x394] ;  /* 0x00007280ff0577ac */ /* 0x000e220008000800 */
[----:B------:R-:W-:Y:S01]  /*0090*/  IMAD.MOV.U32 R23, RZ, RZ, RZ ;  /* 0x000000ffff177224 */ /* 0x000fe200078e00ff */
[----:B------:R-:W1:Y:S01]  /*00a0*/  LDCU.64 UR8, c[0x0][0x358] ;  /* 0x00006b00ff0877ac */ /* 0x000e620008000a00 */
[----:B0-----:R-:W-:-:S09]  /*00b0*/  UISETP.GE.AND UP0, UPT, UR5, 0x1, UPT ;  /* 0x000000010500788c */ /* 0x001fd2000bf06270 */
[----:B-1----:R-:W-:Y:S05]  /*00c0*/  BRA.U !UP0, `(.L_x_0) ;  /* 0x0000000908c87547 */ /* 0x002fea000b800000 */
[----:B------:R-:W-:Y:S01]  /*00d0*/  UISETP.GE.U32.AND UP1, UPT, UR5, 0x10, UPT ;  /* 0x000000100500788c */ /* 0x000fe2000bf26070 */
[----:B------:R-:W-:Y:S01]  /*00e0*/  SHF.R.S32.HI R13, RZ, 0x1f, R12 ;  /* 0x0000001fff0d7819 */ /* 0x000fe2000001140c */
[----:B------:R-:W-:Y:S01]  /*00f0*/  ULOP3.LUT UR6, UR5, 0xf, URZ, 0xc0, !UPT ;  /* 0x0000000f05067892 */ /* 0x000fe2000f8ec0ff */
[----:B------:R-:W-:Y:S01]  /*0100*/  SHF.R.S32.HI R3, RZ, 0x1f, R0 ;  /* 0x0000001fff037819 */ /* 0x000fe20000011400 */
[----:B------:R-:W-:Y:S01]  /*0110*/  IMAD.MOV.U32 R23, RZ, RZ, RZ ;  /* 0x000000ffff177224 */ /* 0x000fe200078e00ff */
[----:B------:R-:W-:Y:S01]  /*0120*/  UMOV UR4, URZ ;  /* 0x000000ff00047c82 */ /* 0x000fe20008000000 */
[----:B------:R-:W-:-:S03]  /*0130*/  UISETP.NE.AND UP0, UPT, UR6, URZ, UPT ;  /* 0x000000ff0600728c */ /* 0x000fc6000bf05270 */
[----:B------:R-:W-:Y:S08]  /*0140*/  BRA.U !UP1, `(.L_x_1) ;  /* 0x0000000509387547 */ /* 0x000ff0000b800000 */
[----:B------:R-:W0:Y:S01]  /*0150*/  LDCU.64 UR10, c[0x0][0x380] ;  /* 0x00007000ff0a77ac */ /* 0x000e220008000a00 */
[C-C-:B------:R-:W-:Y:S01]  /*0160*/  SHF.L.U64.HI R4, R0.reuse, 0x6, R3.reuse ;  /* 0x0000000600047819 */ /* 0x140fe20000010203 */
[----:B------:R-:W-:Y:S01]  /*0170*/  IMAD.MOV.U32 R23, RZ, RZ, RZ ;  /* 0x000000ffff177224 */ /* 0x000fe200078e00ff */
[C---:B------:R-:W-:Y:S01]  /*0180*/  SHF.L.U64.HI R6, R0.reuse, 0x2, R3 ;  /* 0x0000000200067819 */ /* 0x040fe20000010203 */
[----:B------:R-:W-:Y:S01]  /*0190*/  ULOP3.LUT UR4, UR5, 0x7ffffff0, URZ, 0xc0, !UPT ;  /* 0x7ffffff005047892 */ /* 0x000fe2000f8ec0ff */
[----:B------:R-:W-:-:S03]  /*01a0*/  SHF.L.U32 R2, R0, 0x2, RZ ;  /* 0x0000000200027819 */ /* 0x000fc600000006ff */
[----:B------:R-:W-:Y:S01]  /*01b0*/  UIADD3 UR7, UPT, UPT, -UR4, URZ, URZ ;  /* 0x000000ff04077290 */ /* 0x000fe2000fffe1ff */
[----:B0-----:R-:W-:-:S04]  /*01c0*/  LEA R5, P0, R12, UR10, 0x2 ;  /* 0x0000000a0c057c11 */ /* 0x001fc8000f8010ff */
[----:B------:R-:W-:-:S09]  /*01d0*/  LEA.HI.X R7, R12, UR11, R13, 0x2, P0 ;  /* 0x0000000b0c077c11 */ /* 0x000fd200080f140d */
.L_x_2:
[----:B------:R-:W-:Y:S01]  /*01e0*/  IMAD.MOV.U32 R18, RZ, RZ, R5 ;  /* 0x000000ffff127224 */ /* 0x000fe200078e0005 */
[----:B------:R-:W-:Y:S02]  /*01f0*/  MOV R19, R7 ;  /* 0x0000000700137202 */ /* 0x000fe40000000f00 */
[----:B------:R-:W-:-:S03]  /*0200*/  IADD3 R20, P0, PT, R5, R2, RZ ;  /* 0x0000000205147210 */ /* 0x000fc60007f1e0ff */
[----:B------:R0:W2:Y:S02]  /*0210*/  LDG.E R22, desc[UR8][R18.64] ;  /* 0x0000000812167981 */ /* 0x0000a4000c1e1900 */
[----:B------:R-:W-:-:S05]  /*0220*/  IMAD.X R21, R7, 0x1, R6, P0 ;  /* 0x0000000107157824 */ /* 0x000fca00000e0606 */
[----:B------:R1:W3:Y:S01]  /*0230*/  LDG.E R8, desc[UR8][R20.64] ;  /* 0x0000000814087981 */ /* 0x0002e2000c1e1900 */
[----:B------:R-:W-:-:S05]  /*0240*/  IADD3 R14, P0, PT, R20, R2, RZ ;  /* 0x00000002140e7210 */ /* 0x000fca0007f1e0ff */
[----:B------:R-:W-:Y:S01]  /*0250*/  IMAD.X R15, R21, 0x1, R6, P0 ;  /* 0x00000001150f7824 */ /* 0x000fe200000e0606 */
[----:B------:R-:W-:-:S04]  /*0260*/  IADD3 R10, P0, PT, R14, R2, RZ ;  /* 0x000000020e0a7210 */ /* 0x000fc80007f1e0ff */
[----:B------:R-:W-:Y:S01]  /*0270*/  IADD3.X R11, PT, PT, R15, R6, RZ, P0, !PT ;  /* 0x000000060f0b7210 */ /* 0x000fe200007fe4ff */
[----:B------:R4:W5:Y:S01]  /*0280*/  LDG.E R9, desc[UR8][R14.64] ;  /* 0x000000080e097981 */ /* 0x000962000c1e1900 */
[----:B------:R-:W-:-:S03]  /*0290*/  IADD3 R16, P0, PT, R10, R2, RZ ;  /* 0x000000020a107210 */ /* 0x000fc60007f1e0ff */
[----:B------:R-:W5:Y:S02]  /*02a0*/  LDG.E R10, desc[UR8][R10.64] ;  /* 0x000000080a0a7981 */ /* 0x000f64000c1e1900 */
[----:B------:R-:W-:Y:S01]  /*02b0*/  IMAD.X R17, R11, 0x1, R6, P0 ;  /* 0x000000010b117824 */ /* 0x000fe200000e0606 */
[----:B------:R-:W-:-:S05]  /*02c0*/  IADD3 R24, P0, PT, R16, R2, RZ ;  /* 0x0000000210187210 */ /* 0x000fca0007f1e0ff */
[----:B------:R-:W-:Y:S01]  /*02d0*/  IMAD.X R25, R17, 0x1, R6, P0 ;  /* 0x0000000111197824 */ /* 0x000fe200000e0606 */
[----:B0-----:R-:W-:Y:S01]  /*02e0*/  IADD3 R18, P0, PT, R24, R2, RZ ;  /* 0x0000000218127210 */ /* 0x001fe20007f1e0ff */
[----:B------:R0:W5:Y:S03]  /*02f0*/  LDG.E R11, desc[UR8][R16.64] ;  /* 0x00000008100b7981 */ /* 0x000166000c1e1900 */
[----:B------:R-:W-:Y:S01]  /*0300*/  IADD3.X R19, PT, PT, R25, R6, RZ, P0, !PT ;  /* 0x0000000619137210 */ /* 0x000fe200007fe4ff */
[----:B------:R-:W5:Y:S01]  /*0310*/  LDG.E R24, desc[UR8][R24.64] ;  /* 0x0000000818187981 */ /* 0x000f62000c1e1900 */
[----:B------:R-:W-:-:S05]  /*0320*/  IADD3 R26, P0, PT, R18, R2, RZ ;  /* 0x00000002121a7210 */ /* 0x000fca0007f1e0ff */
[--C-:B------:R-:W-:Y:S01]  /*0330*/  IMAD.X R27, R19, 0x1, R6.reuse, P0 ;  /* 0x00000001131b7824 */ /* 0x100fe200000e0606 */
[----:B-1----:R-:W-:Y:S01]  /*0340*/  IADD3 R20, P0, PT, R26, R2, RZ ;  /* 0x000000021a147210 */ /* 0x002fe20007f1e0ff */
[----:B------:R1:W5:Y:S03]  /*0350*/  LDG.E R25, desc[UR8][R18.64] ;  /* 0x0000000812197981 */ /* 0x000366000c1e1900 */
[----:B------:R-:W-:Y:S02]  /*0360*/  IADD3.X R21, PT, PT, R27, R6, RZ, P0, !PT ;  /* 0x000000061b157210 */ /* 0x000fe400007fe4ff */
[-C--:B------:R-:W-:Y:S01]  /*0370*/  IADD3 R28, P0, PT, R20, R2.reuse, RZ ;  /* 0x00000002141c7210 */ /* 0x080fe20007f1e0ff */
[----:B------:R-:W5:Y:S04]  /*0380*/  LDG.E R26, desc[UR8][R26.64] ;  /* 0x000000081a1a7981 */ /* 0x000f68000c1e1900 */
[----:B------:R-:W-:Y:S01]  /*0390*/  IMAD.X R29, R21, 0x1, R6, P0 ;  /* 0x00000001151d7824 */ /* 0x000fe200000e0606 */
[----:B----4-:R-:W-:-:S04]  /*03a0*/  IADD3 R14, P0, PT, R28, R2, RZ ;  /* 0x000000021c0e7210 */ /* 0x010fc80007f1e0ff */
[----:B------:R-:W-:Y:S01]  /*03b0*/  IADD3.X R15, PT, PT, R29, R6, RZ, P0, !PT ;  /* 0x000000061d0f7210 */ /* 0x000fe200007fe4ff */
[----:B------:R4:W5:Y:S01]  /*03c0*/  LDG.E R27, desc[UR8][R20.64] ;  /* 0x00000008141b7981 */ /* 0x000962000c1e1900 */
[----:B0-----:R-:W-:-:S03]  /*03d0*/  IADD3 R16, P0, PT, R14, R2, RZ ;  /* 0x000000020e107210 */ /* 0x001fc60007f1e0ff */
[----:B------:R-:W5:Y:S02]  /*03e0*/  LDG.E R28, desc[UR8][R28.64] ;  /* 0x000000081c1c7981 */ /* 0x000f64000c1e1900 */
[----:B------:R-:W-:Y:S01]  /*03f0*/  IMAD.X R17, R15, 0x1, R6, P0 ;  /* 0x000000010f117824 */ /* 0x000fe200000e0606 */
[----:B-1----:R-:W-:Y:S01]  /*0400*/  IADD3 R18, P0, PT, R16, R2, RZ ;  /* 0x0000000210127210 */ /* 0x002fe20007f1e0ff */
[----:B------:R2:W5:Y:S03]  /*0410*/  LDG.E R14, desc[UR8][R14.64] ;  /* 0x000000080e0e7981 */ /* 0x000566000c1e1900 */
[----:B------:R-:W-:Y:S01]  /*0420*/  IADD3.X R19, PT, PT, R17, R6, RZ, P0, !PT ;  /* 0x0000000611137210 */ /* 0x000fe200007fe4ff */
[----:B------:R-:W5:Y:S01]  /*0430*/  LDG.E R16, desc[UR8][R16.64] ;  /* 0x0000000810107981 */ /* 0x000f62000c1e1900 */
[----:B----4-:R-:W-:-:S03]  /*0440*/  IADD3 R20, P0, PT, R18, R2, RZ ;  /* 0x0000000212147210 */ /* 0x010fc60007f1e0ff */
[----:B------:R-:W4:Y:S02]  /*0450*/  LDG.E R18, desc[UR8][R18.64] ;  /* 0x0000000812127981 */ /* 0x000f24000c1e1900 */
[----:B------:R-:W-:-:S05]  /*0460*/  IMAD.X R21, R19, 0x1, R6, P0 ;  /* 0x0000000113157824 */ /* 0x000fca00000e0606 */
[----:B------:R0:W4:Y:S01]  /*0470*/  LDG.E R29, desc[UR8][R20.64] ;  /* 0x00000008141d7981 */ /* 0x000122000c1e1900 */
[----:B--2---:R-:W-:Y:S01]  /*0480*/  FFMA R15, R22, R22, R23 ;  /* 0x00000016160f7223 */ /* 0x004fe20000000017 */
[----:B------:R-:W-:-:S04]  /*0490*/  IADD3 R22, P0, PT, R20, R2, RZ ;  /* 0x0000000214167210 */ /* 0x000fc80007f1e0ff */
[----:B------:R-:W-:Y:S02]  /*04a0*/  IADD3.X R23, PT, PT, R21, R6, RZ, P0, !PT ;  /* 0x0000000615177210 */ /* 0x000fe400007fe4ff */
[----:B0-----:R-:W-:Y:S01]  /*04b0*/  IADD3 R20, P0, PT, R22, R2, RZ ;  /* 0x0000000216147210 */ /* 0x001fe20007f1e0ff */
[----:B---3--:R-:W-:Y:S02]  /*04c0*/  FFMA R17, R8, R8, R15 ;  /* 0x0000000808117223 */ /* 0x008fe4000000000f */
[----:B------:R-:W2:Y:S02]  /*04d0*/  LDG.E R8, desc[UR8][R22.64] ;  /* 0x0000000816087981 */ /* 0x000ea4000c1e1900 */
[----:B------:R-:W-:-:S05]  /*04e0*/  IMAD.X R21, R23, 0x1, R6, P0 ;  /* 0x0000000117157824 */ /* 0x000fca00000e0606 */
[----:B------:R-:W3:Y:S01]  /*04f0*/  LDG.E R15, desc[UR8][R20.64] ;  /* 0x00000008140f7981 */ /* 0x000ee2000c1e1900 */
[----:B-----5:R-:W-:-:S04]  /*0500*/  FFMA R17, R9, R9, R17 ;  /* 0x0000000909117223 */ /* 0x020fc80000000011 */
[----:B------:R-:W-:-:S04]  /*0510*/  FFMA R10, R10, R10, R17 ;  /* 0x0000000a0a0a7223 */ /* 0x000fc80000000011 */
[----:B------:R-:W-:-:S04]  /*0520*/  FFMA R11, R11, R11, R10 ;  /* 0x0000000b0b0b7223 */ /* 0x000fc8000000000a */
[----:B------:R-:W-:-:S04]  /*0530*/  FFMA R24, R24, R24, R11 ;  /* 0x0000001818187223 */ /* 0x000fc8000000000b */
[----:B------:R-:W-:-:S04]  /*0540*/  FFMA R25, R25, R25, R24 ;  /* 0x0000001919197223 */ /* 0x000fc80000000018 */
[----:B------:R-:W-:-:S04]  /*0550*/  FFMA R26, R26, R26, R25 ;  /* 0x0000001a1a1a7223 */ /* 0x000fc80000000019 */
[----:B------:R-:W-:-:S04]  /*0560*/  FFMA R27, R27, R27, R26 ;  /* 0x0000001b1b1b7223 */ /* 0x000fc8000000001a */
[----:B------:R-:W-:-:S04]  /*0570*/  FFMA R27, R28, R28, R27 ;  /* 0x0000001c1c1b7223 */ /* 0x000fc8000000001b */
[----:B------:R-:W-:Y:S01]  /*0580*/  FFMA R27, R14, R14, R27 ;  /* 0x0000000e0e1b7223 */ /* 0x000fe2000000001b */
[----:B------:R-:W-:-:S03]  /*0590*/  UIADD3 UR7, UPT, UPT, UR7, 0x10, URZ ;  /* 0x0000001007077890 */ /* 0x000fc6000fffe0ff */
[----:B------:R-:W-:Y:S01]  /*05a0*/  FFMA R27, R16, R16, R27 ;  /* 0x00000010101b7223 */ /* 0x000fe2000000001b */
[----:B------:R-:W-:-:S03]  /*05b0*/  UISETP.NE.AND UP1, UPT, UR7, URZ, UPT ;  /* 0x000000ff0700728c */ /* 0x000fc6000bf25270 */
[----:B----4-:R-:W-:Y:S01]  /*05c0*/  FFMA R18, R18, R18, R27 ;  /* 0x0000001212127223 */ /* 0x010fe2000000001b */
[----:B------:R-:W-:-:S03]  /*05d0*/  LEA R5, P0, R0, R5, 0x6 ;  /* 0x0000000500057211 */ /* 0x000fc600078030ff */
[----:B------:R-:W-:Y:S01]  /*05e0*/  FFMA R29, R29, R29, R18 ;  /* 0x0000001d1d1d7223 */ /* 0x000fe20000000012 */
[----:B------:R-:W-:-:S03]  /*05f0*/  IADD3.X R7, PT, PT, R7, R4, RZ, P0, !PT ;  /* 0x0000000407077210 */ /* 0x000fc600007fe4ff */
[----:B--2---:R-:W-:-:S04]  /*0600*/  FFMA R8, R8, R8, R29 ;  /* 0x0000000808087223 */ /* 0x004fc8000000001d */
[----:B---3--:R-:W-:Y:S01]  /*0610*/  FFMA R23, R15, R15, R8 ;  /* 0x0000000f0f177223 */ /* 0x008fe20000000008 */
[----:B------:R-:W-:Y:S06]  /*0620*/  BRA.U UP1, `(.L_x_2) ;  /* 0xfffffff901ec7547 */ /* 0x000fec000b83ffff */
.L_x_1:
[----:B------:R-:W-:Y:S05]  /*0630*/  BRA.U !UP0, `(.L_x_0) ;  /* 0x00000005086c7547 */ /* 0x000fea000b800000 */
[----:B------:R-:W-:Y:S02]  /*0640*/  UISETP.GE.U32.AND UP0, UPT, UR6, 0x8, UPT ;  /* 0x000000080600788c */ /* 0x000fe4000bf06070 */
[----:B------:R-:W-:-:S04]  /*0650*/  ULOP3.LUT UR7, UR5, 0x7, URZ, 0xc0, !UPT ;  /* 0x0000000705077892 */ /* 0x000fc8000f8ec0ff */
[----:B------:R-:W-:-:S03]  /*0660*/  UISETP.NE.AND UP1, UPT, UR7, URZ, UPT ;  /* 0x000000ff0700728c */ /* 0x000fc6000bf25270 */
[----:B------:R-:W-:Y:S08]  /*0670*/  BRA.U !UP0, `(.L_x_3) ;  /* 0x0000000108987547 */ /* 0x000ff0000b800000 */
[----:B------:R-:W0:Y:S01]  /*0680*/  LDCU.64 UR10, c[0x0][0x380] ;  /* 0x00007000ff0a77ac */ /* 0x000e220008000a00 */
[C---:B------:R-:W-:Y:S01]  /*0690*/  IMAD.WIDE.U32 R4, R0.reuse, UR4, R12 ;  /* 0x0000000400047c25 */ /* 0x040fe2000f8e000c */
[----:B------:R-:W-:-:S03]  /*06a0*/  SHF.L.U64.HI R9, R0, 0x2, R3 ;  /* 0x0000000200097819 */ /* 0x000fc60000010203 */
[----:B------:R-:W-:Y:S02]  /*06b0*/  IMAD.SHL.U32 R7, R0, 0x4, RZ ;  /* 0x0000000400077824 */ /* 0x000fe400078e00ff */
[----:B------:R-:W-:Y:S01]  /*06c0*/  IMAD R5, R3, UR4, R5 ;  /* 0x0000000403057c24 */ /* 0x000fe2000f8e0205 */
[----:B0-----:R-:W-:-:S04]  /*06d0*/  LEA R14, P1, R4, UR10, 0x2 ;  /* 0x0000000a040e7c11 */ /* 0x001fc8000f8210ff */
[-C--:B------:R-:W-:Y:S02]  /*06e0*/  IADD3 R16, P0, PT, R14, R7.reuse, RZ ;  /* 0x000000070e107210 */ /* 0x080fe40007f1e0ff */
[----:B------:R-:W-:Y:S02]  /*06f0*/  LEA.HI.X R15, R4, UR11, R5, 0x2, P1 ;  /* 0x0000000b040f7c11 */ /* 0x000fe400088f1405 */
[----:B------:R-:W-:Y:S02]  /*0700*/  IADD3 R18, P1, PT, R16, R7, RZ ;  /* 0x0000000710127210 */ /* 0x000fe40007f3e0ff */
[----:B------:R-:W-:Y:S01]  /*0710*/  IADD3.X R17, PT, PT, R15, R9, RZ, P0, !PT ;  /* 0x000000090f117210 */ /* 0x000fe200007fe4ff */
[----:B------:R-:W2:Y:S01]  /*0720*/  LDG.E R14, desc[UR8][R14.64] ;  /* 0x000000080e0e7981 */ /* 0x000ea2000c1e1900 */
[----:B------:R-:W-:-:S03]  /*0730*/  IADD3 R20, P0, PT, R18, R7, RZ ;  /* 0x0000000712147210 */ /* 0x000fc60007f1e0ff */
[--C-:B------:R-:W-:Y:S01]  /*0740*/  IMAD.X R19, R17, 0x1, R9.reuse, P1 ;  /* 0x0000000111137824 */ /* 0x100fe200008e0609 */
[----:B------:R-:W-:Y:S01]  /*0750*/  IADD3 R10, P1, PT, R20, R7, RZ ;  /* 0x00000007140a7210 */ /* 0x000fe20007f3e0ff */
[----:B------:R-:W3:Y:S03]  /*0760*/  LDG.E R17, desc[UR8][R16.64] ;  /* 0x0000000810117981 */ /* 0x000ee6000c1e1900 */
[----:B------:R-:W-:Y:S02]  /*0770*/  IADD3.X R21, PT, PT, R19, R9, RZ, P0, !PT ;  /* 0x0000000913157210 */ /* 0x000fe400007fe4ff */
[----:B------:R-:W4:Y:S01]  /*0780*/  LDG.E R19, desc[UR8][R18.64] ;  /* 0x0000000812137981 */ /* 0x000f22000c1e1900 */
[----:B------:R-:W-:Y:S02]  /*0790*/  IADD3 R4, P0, PT, R10, R7, RZ ;  /* 0x000000070a047210 */ /* 0x000fe40007f1e0ff */
[----:B------:R-:W-:-:S02]  /*07a0*/  IMAD.X R11, R21, 0x1, R9, P1 ;  /* 0x00000001150b7824 */ /* 0x000fc400008e0609 */
[----:B------:R-:W5:Y:S01]  /*07b0*/  LDG.E R21, desc[UR8][R20.64] ;  /* 0x0000000814157981 */ /* 0x000f62000c1e1900 */
[----:B------:R-:W-:Y:S02]  /*07c0*/  IADD3 R6, P1, PT, R4, R7, RZ ;  /* 0x0000000704067210 */ /* 0x000fe40007f3e0ff */
[----:B------:R-:W-:Y:S02]  /*07d0*/  IADD3.X R5, PT, PT, R11, R9, RZ, P0, !PT ;  /* 0x000000090b057210 */ /* 0x000fe400007fe4ff */
[----:B------:R-:W5:Y:S01]  /*07e0*/  LDG.E R11, desc[UR8][R10.64] ;  /* 0x000000080a0b7981 */ /* 0x000f62000c1e1900 */
[----:B------:R-:W-:Y:S02]  /*07f0*/  IADD3 R8, P0, PT, R6, R7, RZ ;  /* 0x0000000706087210 */ /* 0x000fe40007f1e0ff */
[----:B------:R-:W-:Y:S02]  /*0800*/  IMAD.X R7, R5, 0x1, R9, P1 ;  /* 0x0000000105077824 */ /* 0x000fe400008e0609 */
[----:B------:R-:W5:Y:S03]  /*0810*/  LDG.E R5, desc[UR8][R4.64] ;  /* 0x0000000804057981 */ /* 0x000f66000c1e1900 */
[----:B------:R-:W-:-:S02]  /*0820*/  IADD3.X R9, PT, PT, R7, R9, RZ, P0, !PT ;  /* 0x0000000907097210 */ /* 0x000fc400007fe4ff */
[----:B------:R-:W5:Y:S04]  /*0830*/  LDG.E R7, desc[UR8][R6.64] ;  /* 0x0000000806077981 */ /* 0x000f68000c1e1900 */
[----:B------:R-:W5:Y:S01]  /*0840*/  LDG.E R9, desc[UR8][R8.64] ;  /* 0x0000000808097981 */ /* 0x000f62000c1e1900 */
[----:B------:R-:W-:Y:S01]  /*0850*/  UIADD3 UR4, UPT, UPT, UR4, 0x8, URZ ;  /* 0x0000000804047890 */ /* 0x000fe2000fffe0ff */
[----:B--2---:R-:W-:-:S04]  /*0860*/  FFMA R14, R14, R14, R23 ;  /* 0x0000000e0e0e7223 */ /* 0x004fc80000000017 */
[----:B---3--:R-:W-:-:S04]  /*0870*/  FFMA R14, R17, R17, R14 ;  /* 0x00000011110e7223 */ /* 0x008fc8000000000e */
[----:B----4-:R-:W-:-:S04]  /*0880*/  FFMA R14, R19, R19, R14 ;  /* 0x00000013130e7223 */ /* 0x010fc8000000000e */
[----:B-----5:R-:W-:-:S04]  /*0890*/  FFMA R14, R21, R21, R14 ;  /* 0x00000015150e7223 */ /* 0x020fc8000000000e */
[----:B------:R-:W-:-:S04]  /*08a0*/  FFMA R14, R11, R11, R14 ;  /* 0x0000000b0b0e7223 */ /* 0x000fc8000000000e */
[----:B------:R-:W-:-:S04]  /*08b0*/  FFMA R14, R5, R5, R14 ;  /* 0x00000005050e7223 */ /* 0x000fc8000000000e */
[----:B------:R-:W-:-:S04]  /*08c0*/  FFMA R14, R7, R7, R14 ;  /* 0x00000007070e7223 */ /* 0x000fc8000000000e */
[----:B------:R-:W-:-:S07]  /*08d0*/  FFMA R23, R9, R9, R14 ;  /* 0x0000000909177223 */ /* 0x000fce000000000e */
.L_x_3:
[----:B------:R-:W-:Y:S05]  /*08e0*/  BRA.U !UP1, `(.L_x_0) ;  /* 0x0000000109c07547 */ /* 0x000fea000b800000 */
[----:B------:R-:W-:Y:S02]  /*08f0*/  UISETP.GE.U32.AND UP0, UPT, UR7, 0x4, UPT ;  /* 0x000000040700788c */ /* 0x000fe4000bf06070 */
[----:B------:R-:W-:-:S04]  /*0900*/  ULOP3.LUT UR5, UR5, 0x3, URZ, 0xc0, !UPT ;  /* 0x0000000305057892 */ /* 0x000fc8000f8ec0ff */
[----:B------:R-:W-:-:S03]  /*0910*/  UISETP.NE.AND UP1, UPT, UR5, URZ, UPT ;  /* 0x000000ff0500728c */ /* 0x000fc6000bf25270 */
[----:B------:R-:W-:Y:S08]  /*0920*/  BRA.U !UP0, `(.L_x_4) ;  /* 0x0000000108607547 */ /* 0x000ff0000b800000 */
[----:B------:R-:W0:Y:S01]  /*0930*/  LDCU.64 UR6, c[0x0][0x380] ;  /* 0x00007000ff0677ac */ /* 0x000e220008000a00 */
[----:B------:R-:W-:Y:S01]  /*0940*/  MOV R5, R13 ;  /* 0x0000000d00057202 */ /* 0x000fe20000000f00 */
[----:B------:R-:W-:Y:S01]  /*0950*/  IMAD.MOV.U32 R4, RZ, RZ, R12 ;  /* 0x000000ffff047224 */ /* 0x000fe200078e000c */
[C---:B------:R-:W-:Y:S01]  /*0960*/  SHF.L.U64.HI R11, R0.reuse, 0x2, R3 ;  /* 0x00000002000b7819 */ /* 0x040fe20000010203 */
[C---:B------:R-:W-:Y:S02]  /*0970*/  IMAD.SHL.U32 R15, R0.reuse, 0x4, RZ ;  /* 0x00000004000f7824 */ /* 0x040fe400078e00ff */
[----:B------:R-:W-:-:S04]  /*0980*/  IMAD.WIDE.U32 R4, R0, UR4, R4 ;  /* 0x0000000400047c25 */ /* 0x000fc8000f8e0004 */
        /* <DEDUP_REMOVED lines=8> */
[----:B------:R-:W-:Y:S01]  /*0a10*/  IMAD.X R5, R9, 0x1, R11, P1 ;  /* 0x0000000109057824 */ /* 0x000fe200008e060b */
[----:B------:R-:W3:Y:S04]  /*0a20*/  LDG.E R8, desc[UR8][R8.64] ;  /* 0x0000000808087981 */ /* 0x000ee8000c1e1900 */
[----:B------:R-:W-:Y:S01]  /*0a30*/  IADD3.X R11, PT, PT, R5, R11, RZ, P0, !PT ;  /* 0x0000000b050b7210 */ /* 0x000fe200007fe4ff */
[----:B------:R-:W4:Y:S04]  /*0a40*/  LDG.E R4, desc[UR8][R4.64] ;  /* 0x0000000804047981 */ /* 0x000f28000c1e1900 */
[----:B------:R-:W5:Y:S01]  /*0a50*/  LDG.E R10, desc[UR8][R10.64] ;  /* 0x000000080a0a7981 */ /* 0x000f62000c1e1900 */
[----:B------:R-:W-:Y:S01]  /*0a60*/  UIADD3 UR4, UPT, UPT, UR4, 0x4, URZ ;  /* 0x0000000404047890 */ /* 0x000fe2000fffe0ff */
[----:B--2---:R-:W-:-:S04]  /*0a70*/  FFMA R23, R6, R6, R23 ;  /* 0x0000000606177223 */ /* 0x004fc80000000017 */
[----:B---3--:R-:W-:-:S04]  /*0a80*/  FFMA R23, R8, R8, R23 ;  /* 0x0000000808177223 */ /* 0x008fc80000000017 */
[----:B----4-:R-:W-:-:S04]  /*0a90*/  FFMA R23, R4, R4, R23 ;  /* 0x0000000404177223 */ /* 0x010fc80000000017 */
[----:B-----5:R-:W-:-:S07]  /*0aa0*/  FFMA R23, R10, R10, R23 ;  /* 0x0000000a0a177223 */ /* 0x020fce0000000017 */
.L_x_4:
[----:B------:R-:W-:Y:S05]  /*0ab0*/  BRA.U !UP1, `(.L_x_0) ;  /* 0x00000001094c7547 */ /* 0x000fea000b800000 */
[----:B------:R-:W0:Y:S01]  /*0ac0*/  LDCU.64 UR6, c[0x0][0x380] ;  /* 0x00007000ff0677ac */ /* 0x000e220008000a00 */
[----:B------:R-:W-:Y:S01]  /*0ad0*/  MOV R5, R13 ;  /* 0x0000000d00057202 */ /* 0x000fe20000000f00 */
[----:B------:R-:W-:Y:S02]  /*0ae0*/  IMAD.MOV.U32 R4, RZ, RZ, R12 ;  /* 0x000000ffff047224 */ /* 0x000fe400078e000c */
[----:B------:R-:W-:Y:S01]  /*0af0*/  IMAD R9, R3, UR4, RZ ;  /* 0x0000000403097c24 */ /* 0x000fe2000f8e02ff */
[----:B------:R-:W-:Y:S01]  /*0b00*/  UIADD3 UR5, UPT, UPT, -UR5, URZ, URZ ;  /* 0x000000ff05057290 */ /* 0x000fe2000fffe1ff */
[----:B------:R-:W-:-:S04]  /*0b10*/  IMAD.WIDE.U32 R4, R0, UR4, R4 ;  /* 0x0000000400047c25 */ /* 0x000fc8000f8e0004 */
[----:B------:R-:W-:Y:S01]  /*0b20*/  IMAD.IADD R5, R5, 0x1, R9 ;  /* 0x0000000105057824 */ /* 0x000fe200078e0209 */
[----:B------:R-:W-:Y:S02]  /*0b30*/  SHF.L.U64.HI R9, R0, 0x2, R3 ;  /* 0x0000000200097819 */ /* 0x000fe40000010203 */
[----:B0-----:R-:W-:-:S04]  /*0b40*/  LEA R7, P0, R4, UR6, 0x2 ;  /* 0x0000000604077c11 */ /* 0x001fc8000f8010ff */
[----:B------:R-:W-:-:S09]  /*0b50*/  LEA.HI.X R4, R4, UR7, R5, 0x2, P0 ;  /* 0x0000000704047c11 */ /* 0x000fd200080f1405 */
.L_x_5:
[----:B------:R-:W-:Y:S01]  /*0b60*/  MOV R2, R7 ;  /* 0x0000000700027202 */ /* 0x000fe20000000f00 */
[----:B------:R-:W-:-:S05]  /*0b70*/  IMAD.MOV.U32 R3, RZ, RZ, R4 ;  /* 0x000000ffff037224 */ /* 0x000fca00078e0004 */
[----:B------:R-:W2:Y:S01]  /*0b80*/  LDG.E R2, desc[UR8][R2.64] ;  /* 0x0000000802027981 */ /* 0x000ea2000c1e1900 */
[----:B------:R-:W-:Y:S01]  /*0b90*/  UIADD3 UR5, UPT, UPT, UR5, 0x1, URZ ;  /* 0x0000000105057890 */ /* 0x000fe2000fffe0ff */
[----:B------:R-:W-:-:S03]  /*0ba0*/  LEA R7, P0, R0, R7, 0x2 ;  /* 0x0000000700077211 */ /* 0x000fc600078010ff */
[----:B------:R-:W-:Y:S01]  /*0bb0*/  UISETP.NE.AND UP0, UPT, UR5, URZ, UPT ;  /* 0x000000ff0500728c */ /* 0x000fe2000bf05270 */
[----:B------:R-:W-:Y:S01]  /*0bc0*/  IADD3.X R4, PT, PT, R4, R9, RZ, P0, !PT ;  /* 0x0000000904047210 */ /* 0x000fe200007fe4ff */
[----:B--2---:R-:W-:-:S07]  /*0bd0*/  FFMA R23, R2, R2, R23 ;  /* 0x0000000202177223 */ /* 0x004fce0000000017 */
[----:B------:R-:W-:Y:S05]  /*0be0*/  BRA.U UP0, `(.L_x_5) ;  /* 0xfffffffd00dc7547 */ /* 0x000fea000b83ffff */
.L_x_0:
[----:B------:R-:W0:Y:S02]  /*0bf0*/  LDC.64 R2, c[0x0][0x388] ;  /* 0x0000e200ff027b82 */ /* 0x000e240000000a00 */
[----:B0-----:R-:W-:-:S05]  /*0c00*/  IMAD.WIDE R12, R12, 0x4, R2 ;  /* 0x000000040c0c7825 */ /* 0x001fca00078e0202 */
[----:B------:R-:W-:Y:S01]  /*0c10*/  STG.E desc[UR8][R12.64], R23 ;  /* 0x000000170c007986 */ /* 0x000fe2000c101908 */
[----:B------:R-:W-:Y:S05]  /*0c20*/  EXIT ;  /* 0x000000000000794d */ /* 0x000fea0003800000 */
.L_x_6:
[----:B------:R-:W-:-:S00]  /*0c30*/  BRA `(.L_x_6) ;  /* 0xfffffffc00fc7947 */ /* 0x000fc0000383ffff */
[----:B------:R-:W-:-:S00]  /*0c40*/  NOP ;  /* 0x0000000000007918 */ /* 0x000fc00000000000 */
        /* <DEDUP_REMOVED lines=11> */
.L_x_31:


//--------------------- .text.col_sq_norms_kernel --------------------------
	.section	.text.col_sq_norms_kernel,"ax",@progbits
	.align	128
        .global         col_sq_norms_kernel
        .type           col_sq_norms_kernel,@function
        .size           col_sq_norms_kernel,(.L_x_32 - col_sq_norms_kernel)
        .other          col_sq_norms_kernel,@"STO_CUDA_ENTRY STV_DEFAULT"
col_sq_norms_kernel:
.text.col_sq_norms_kernel:
[----:B------:R-:W-:Y:S01]  /*0000*/  LDC R1, c[0x0][0x37c] ;  /* 0x0000df00ff017b82 */ /* 0x000fe20000000800 */
[----:B------:R-:W0:Y:S07]  /*0010*/  S2R R3, SR_TID.X ;  /* 0x0000000000037919 */ /* 0x000e2e0000002100 */
[----:B------:R-:W0:Y:S01]  /*0020*/  S2UR UR4, SR_CTAID.X ;  /* 0x00000000000479c3 */ /* 0x000e220000002500 */
[----:B------:R-:W1:Y:S07]  /*0030*/  LDCU UR5, c[0x0][0x394] ;  /* 0x00007280ff0577ac */ /* 0x000e6e0008000800 */
[----:B------:R-:W0:Y:S02]  /*0040*/  LDC R0, c[0x0][0x360] ;  /* 0x0000d800ff007b82 */ /* 0x000e240000000800 */
[----:B0-----:R-:W-:-:S05]  /*0050*/  IMAD R0, R0, UR4, R3 ;  /* 0x0000000400007c24 */ /* 0x001fca000f8e0203 */
[----:B-1----:R-:W-:-:S13]  /*0060*/  ISETP.GE.AND P0, PT, R0, UR5, PT ;  /* 0x0000000500007c0c */ /* 0x002fda000bf06270 */
[----:B------:R-:W-:Y:S05]  /*0070*/  @P0 EXIT ;  /* 0x000000000000094d */ /* 0x000fea0003800000 */
[----:B------:R-:W0:Y:S01]  /*0080*/  LDCU UR5, c[0x0][0x390] ;  /* 0x00007200ff0577ac */ /* 0x000e220008000800 */
[----:B------:R-:W-:Y:S01]  /*0090*/  HFMA2 R6, -RZ, RZ, 0, 0 ;  /* 0x00000000ff067431 */ /* 0x000fe200000001ff */
[----:B------:R-:W1:Y:S01]  /*00a0*/  LDCU.64 UR8, c[0x0][0x358] ;  /* 0x00006b00ff0877ac */ /* 0x000e620008000a00 */
[----:B0-----:R-:W-:-:S09]  /*00b0*/  UISETP.GE.AND UP0, UPT, UR5, 0x1, UPT ;  /* 0x000000010500788c */ /* 0x001fd2000bf06270 */
[----:B-1----:R-:W-:Y:S05]  /*00c0*/  BRA.U !UP0, `(.L_x_7) ;  /* 0x0000000508c47547 */ /* 0x002fea000b800000 */
[----:B------:R-:W-:Y:S01]  /*00d0*/  UISETP.GE.U32.AND UP1, UPT, UR5, 0x10, UPT ;  /* 0x000000100500788c */ /* 0x000fe2000bf26070 */
[----:B------:R-:W-:Y:S01]  /*00e0*/  MOV R6, RZ ;  /* 0x000000ff00067202 */ /* 0x000fe20000000f00 */
[----:B------:R-:W-:Y:S02]  /*00f0*/  ULOP3.LUT UR6, UR5, 0xf, URZ, 0xc0, !UPT ;  /* 0x0000000f05067892 */ /* 0x000fe4000f8ec0ff */
[----:B------:R-:W-:Y:S01]  /*0100*/  IMAD.WIDE R2, R0, UR5, RZ ;  /* 0x0000000500027c25 */ /* 0x000fe2000f8e02ff */
[----:B------:R-:W-:Y:S01]  /*0110*/  UMOV UR4, URZ ;  /* 0x000000ff00047c82 */ /* 0x000fe20008000000 */
[----:B------:R-:W-:-:S03]  /*0120*/  UISETP.NE.AND UP0, UPT, UR6, URZ, UPT ;  /* 0x000000ff0600728c */ /* 0x000fc6000bf05270 */
[----:B------:R-:W-:Y:S08]  /*0130*/  BRA.U !UP1, `(.L_x_8) ;  /* 0x0000000109b47547 */ /* 0x000ff0000b800000 */
[----:B------:R-:W0:Y:S01]  /*0140*/  LDCU.64 UR10, c[0x0][0x380] ;  /* 0x00007000ff0a77ac */ /* 0x000e220008000a00 */
[----:B------:R-:W-:Y:S01]  /*0150*/  MOV R6, RZ ;  /* 0x000000ff00067202 */ /* 0x000fe20000000f00 */
[----:B------:R-:W-:-:S04]  /*0160*/  ULOP3.LUT UR4, UR5, 0x7ffffff0, URZ, 0xc0, !UPT ;  /* 0x7ffffff005047892 */ /* 0x000fc8000f8ec0ff */
[----:B------:R-:W-:Y:S01]  /*0170*/  UIADD3 UR7, UPT, UPT, -UR4, URZ, URZ ;  /* 0x000000ff04077290 */ /* 0x000fe2000fffe1ff */
[----:B0-----:R-:W-:-:S04]  /*0180*/  LEA R4, P0, R2, UR10, 0x2 ;  /* 0x0000000a02047c11 */ /* 0x001fc8000f8010ff */
[----:B------:R-:W-:Y:S02]  /*0190*/  IADD3 R4, P1, PT, R4, 0x20, RZ ;  /* 0x0000002004047810 */ /* 0x000fe40007f3e0ff */
[----:B------:R-:W-:-:S04]  /*01a0*/  LEA.HI.X R5, R2, UR11, R3, 0x2, P0 ;  /* 0x0000000b02057c11 */ /* 0x000fc800080f1403 */
[----:B------:R-:W-:-:S07]  /*01b0*/  IADD3.X R5, PT, PT, RZ, R5, RZ, P1, !PT ;  /* 0x00000005ff057210 */ /* 0x000fce0000ffe4ff */
.L_x_9:
[----:B------:R-:W2:Y:S04]  /*01c0*/  LDG.E R15, desc[UR8][R4.64+-0x20] ;  /* 0xffffe008040f7981 */ /* 0x000ea8000c1e1900 */
[----:B------:R-:W3:Y:S04]  /*01d0*/  LDG.E R17, desc[UR8][R4.64+-0x1c] ;  /* 0xffffe40804117981 */ /* 0x000ee8000c1e1900 */
[----:B------:R-:W4:Y:S04]  /*01e0*/  LDG.E R19, desc[UR8][R4.64+-0x18] ;  /* 0xffffe80804137981 */ /* 0x000f28000c1e1900 */
[----:B------:R-:W5:Y:S04]  /*01f0*/  LDG.E R21, desc[UR8][R4.64+-0x14] ;  /* 0xffffec0804157981 */ /* 0x000f68000c1e1900 */
        /* <DEDUP_REMOVED lines=11> */
[----:B------:R0:W5:Y:S01]  /*02b0*/  LDG.E R8, desc[UR8][R4.64+0x1c] ;  /* 0x00001c0804087981 */ /* 0x000162000c1e1900 */
[----:B------:R-:W-:-:S04]  /*02c0*/  UIADD3 UR7, UPT, UPT, UR7, 0x10, URZ ;  /* 0x0000001007077890 */ /* 0x000fc8000fffe0ff */
[----:B------:R-:W-:Y:S01]  /*02d0*/  UISETP.NE.AND UP1, UPT, UR7, URZ, UPT ;  /* 0x000000ff0700728c */ /* 0x000fe2000bf25270 */
[----:B0-----:R-:W-:-:S04]  /*02e0*/  IADD3 R4, P0, PT, R4, 0x40, RZ ;  /* 0x0000004004047810 */ /* 0x001fc80007f1e0ff */
[----:B------:R-:W-:Y:S01]  /*02f0*/  IADD3.X R5, PT, PT, RZ, R5, RZ, P0, !PT ;  /* 0x00000005ff057210 */ /* 0x000fe200007fe4ff */
[----:B--2---:R-:W-:-:S04]  /*0300*/  FFMA R6, R15, R15, R6 ;  /* 0x0000000f0f067223 */ /* 0x004fc80000000006 */
[----:B---3--:R-:W-:-:S04]  /*0310*/  FFMA R6, R17, R17, R6 ;  /* 0x0000001111067223 */ /* 0x008fc80000000006 */
[----:B----4-:R-:W-:-:S04]  /*0320*/  FFMA R6, R19, R19, R6 ;  /* 0x0000001313067223 */ /* 0x010fc80000000006 */
        /* <DEDUP_REMOVED lines=13> */
[----:B------:R-:W-:Y:S06]  /*0400*/  BRA.U UP1, `(.L_x_9) ;  /* 0xfffffffd016c7547 */ /* 0x000fec000b83ffff */
.L_x_8:
[----:B------:R-:W-:Y:S05]  /*0410*/  BRA.U !UP0, `(.L_x_7) ;  /* 0x0000000108f07547 */ /* 0x000fea000b800000 */
[----:B------:R-:W-:Y:S02]  /*0420*/  UISETP.GE.U32.AND UP0, UPT, UR6, 0x8, UPT ;  /* 0x000000080600788c */ /* 0x000fe4000bf06070 */
[----:B------:R-:W-:-:S04]  /*0430*/  ULOP3.LUT UR7, UR5, 0x7, URZ, 0xc0, !UPT ;  /* 0x0000000705077892 */ /* 0x000fc8000f8ec0ff */
[----:B------:R-:W-:-:S03]  /*0440*/  UISETP.NE.AND UP1, UPT, UR7, URZ, UPT ;  /* 0x000000ff0700728c */ /* 0x000fc6000bf25270 */
[----:B------:R-:W-:Y:S08]  /*0450*/  BRA.U !UP0, `(.L_x_10) ;  /* 0x0000000108587547 */ /* 0x000ff0000b800000 */
[----:B------:R-:W0:Y:S01]  /*0460*/  LDCU.64 UR10, c[0x0][0x380] ;  /* 0x00007000ff0a77ac */ /* 0x000e220008000a00 */
[----:B------:R-:W-:-:S04]  /*0470*/  IADD3 R5, P0, PT, R2, UR4, RZ ;  /* 0x0000000402057c10 */ /* 0x000fc8000ff1e0ff */
[----:B------:R-:W-:Y:S02]  /*0480*/  IADD3.X R8, PT, PT, RZ, R3, RZ, P0, !PT ;  /* 0x00000003ff087210 */ /* 0x000fe400007fe4ff */
[----:B0-----:R-:W-:-:S04]  /*0490*/  LEA R4, P0, R5, UR10, 0x2 ;  /* 0x0000000a05047c11 */ /* 0x001fc8000f8010ff */
[----:B------:R-:W-:-:S05]  /*04a0*/  LEA.HI.X R5, R5, UR11, R8, 0x2, P0 ;  /* 0x0000000b05057c11 */ /* 0x000fca00080f1408 */
[----:B------:R-:W2:Y:S04]  /*04b0*/  LDG.E R7, desc[UR8][R4.64] ;  /* 0x0000000804077981 */ /* 0x000ea8000c1e1900 */
[----:B------:R-:W3:Y:S04]  /*04c0*/  LDG.E R9, desc[UR8][R4.64+0x4] ;  /* 0x0000040804097981 */ /* 0x000ee8000c1e1900 */
[----:B------:R-:W4:Y:S04]  /*04d0*/  LDG.E R11, desc[UR8][R4.64+0x8] ;  /* 0x00000808040b7981 */ /* 0x000f28000c1e1900 */
[----:B------:R-:W5:Y:S04]  /*04e0*/  LDG.E R13, desc[UR8][R4.64+0xc] ;  /* 0x00000c08040d7981 */ /* 0x000f68000c1e1900 */
[----:B------:R-:W5:Y:S04]  /*04f0*/  LDG.E R15, desc[UR8][R4.64+0x10] ;  /* 0x00001008040f7981 */ /* 0x000f68000c1e1900 */
[----:B------:R-:W5:Y:S04]  /*0500*/  LDG.E R17, desc[UR8][R4.64+0x14] ;  /* 0x0000140804117981 */ /* 0x000f68000c1e1900 */
        /* <DEDUP_REMOVED lines=11> */
.L_x_10:
        /* <DEDUP_REMOVED lines=13> */
[----:B------:R-:W5:Y:S01]  /*0690*/  LDG.E R13, desc[UR8][R4.64+0xc] ;  /* 0x00000c08040d7981 */ /* 0x000f62000c1e1900 */
[----:B------:R-:W-:Y:S01]  /*06a0*/  UIADD3 UR4, UPT, UPT, UR4, 0x4, URZ ;  /* 0x0000000404047890 */ /* 0x000fe2000fffe0ff */
[----:B--2---:R-:W-:-:S04]  /*06b0*/  FFMA R6, R7, R7, R6 ;  /* 0x0000000707067223 */ /* 0x004fc80000000006 */
[----:B---3--:R-:W-:-:S04]  /*06c0*/  FFMA R6, R9, R9, R6 ;  /* 0x0000000909067223 */ /* 0x008fc80000000006 */
[----:B----4-:R-:W-:-:S04]  /*06d0*/  FFMA R6, R11, R11, R6 ;  /* 0x0000000b0b067223 */ /* 0x010fc80000000006 */
[----:B-----5:R-:W-:-:S07]  /*06e0*/  FFMA R6, R13, R13, R6 ;  /* 0x0000000d0d067223 */ /* 0x020fce0000000006 */
.L_x_11:
[----:B------:R-:W-:Y:S05]  /*06f0*/  BRA.U !UP1, `(.L_x_7) ;  /* 0x0000000109387547 */ /* 0x000fea000b800000 */
[----:B------:R-:W0:Y:S01]  /*0700*/  LDCU.64 UR6, c[0x0][0x380] ;  /* 0x00007000ff0677ac */ /* 0x000e220008000a00 */
[----:B------:R-:W-:Y:S01]  /*0710*/  IADD3 R5, P0, PT, R2, UR4, RZ ;  /* 0x0000000402057c10 */ /* 0x000fe2000ff1e0ff */
[----:B------:R-:W-:-:S03]  /*0720*/  UIADD3 UR5, UPT, UPT, -UR5, URZ, URZ ;  /* 0x000000ff05057290 */ /* 0x000fc6000fffe1ff */
[----:B------:R-:W-:Y:S02]  /*0730*/  IADD3.X R4, PT, PT, RZ, R3, RZ, P0, !PT ;  /* 0x00000003ff047210 */ /* 0x000fe400007fe4ff */
[----:B0-----:R-:W-:-:S04]  /*0740*/  LEA R2, P1, R5, UR6, 0x2 ;  /* 0x0000000605027c11 */ /* 0x001fc8000f8210ff */
[----:B------:R-:W-:-:S09]  /*0750*/  LEA.HI.X R5, R5, UR7, R4, 0x2, P1 ;  /* 0x0000000705057c11 */ /* 0x000fd200088f1404 */
.L_x_12:
[----:B------:R-:W-:-:S06]  /*0760*/  MOV R3, R5 ;  /* 0x0000000500037202 */ /* 0x000fcc0000000f00 */
[----:B------:R0:W2:Y:S01]  /*0770*/  LDG.E R3, desc[UR8][R2.64] ;  /* 0x0000000802037981 */ /* 0x0000a2000c1e1900 */
[----:B------:R-:W-:-:S04]  /*0780*/  UIADD3 UR5, UPT, UPT, UR5, 0x1, URZ ;  /* 0x0000000105057890 */ /* 0x000fc8000fffe0ff */
[----:B------:R-:W-:Y:S01]  /*0790*/  UISETP.NE.AND UP0, UPT, UR5, URZ, UPT ;  /* 0x000000ff0500728c */ /* 0x000fe2000bf05270 */
[----:B0-----:R-:W-:-:S04]  /*07a0*/  IADD3 R2, P0, PT, R2, 0x4, RZ ;  /* 0x0000000402027810 */ /* 0x001fc80007f1e0ff */
[----:B------:R-:W-:Y:S01]  /*07b0*/  IADD3.X R5, PT, PT, RZ, R5, RZ, P0, !PT ;  /* 0x00000005ff057210 */ /* 0x000fe200007fe4ff */
[----:B--2---:R-:W-:-:S03]  /*07c0*/  FFMA R6, R3, R3, R6 ;  /* 0x0000000303067223 */ /* 0x004fc60000000006 */
[----:B------:R-:W-:Y:S05]  /*07d0*/  BRA.U UP0, `(.L_x_12) ;  /* 0xfffffffd00e07547 */ /* 0x000fea000b83ffff */
.L_x_7:
[----:B------:R-:W0:Y:S02]  /*07e0*/  LDC.64 R2, c[0x0][0x388] ;  /* 0x0000e200ff027b82 */ /* 0x000e240000000a00 */
[----:B0-----:R-:W-:-:S05]  /*07f0*/  IMAD.WIDE R2, R0, 0x4, R2 ;  /* 0x0000000400027825 */ /* 0x001fca00078e0202 */
[----:B------:R-:W-:Y:S01]  /*0800*/  STG.E desc[UR8][R2.64], R6 ;  /* 0x0000000602007986 */ /* 0x000fe2000c101908 */
[----:B------:R-:W-:Y:S05]  /*0810*/  EXIT ;  /* 0x000000000000794d */ /* 0x000fea0003800000 */
.L_x_13:
        /* <DEDUP_REMOVED lines=14> */
.L_x_32:


//--------------------- .text.standard_gaussian_kernel --------------------------
	.section	.text.standard_gaussian_kernel,"ax",@progbits
	.align	128
        .global         standard_gaussian_kernel
        .type           standard_gaussian_kernel,@function
        .size           standard_gaussian_kernel,(.L_x_30 - standard_gaussian_kernel)
        .other          standard_gaussian_kernel,@"STO_CUDA_ENTRY STV_DEFAULT"
standard_gaussian_kernel:
.text.standard_gaussian_kernel:
[----:B------:R-:W0:Y:S01]  /*0000*/  LDC R1, c[0x0][0x37c] ;  /* 0x0000df00ff017b82 */ /* 0x000e220000000800 */
[----:B------:R-:W1:Y:S07]  /*0010*/  S2R R3, SR_TID.X ;  /* 0x0000000000037919 */ /* 0x000e6e0000002100 */
[----:B------:R-:W1:Y:S01]  /*0020*/  S2UR UR4, SR_CTAID.X ;  /* 0x00000000000479c3 */ /* 0x000e620000002500 */
[----:B------:R-:W2:Y:S01]  /*0030*/  LDCU UR5, c[0x0][0x388] ;  /* 0x00007100ff0577ac */ /* 0x000ea20008000800 */
[----:B0-----:R-:W-:-:S06]  /*0040*/  VIADD R1, R1, 0xffffffd0 ;  /* 0xffffffd001017836 */ /* 0x001fcc0000000000 */
[----:B------:R-:W1:Y:S02]  /*0050*/  LDC R10, c[0x0][0x360] ;  /* 0x0000d800ff0a7b82 */ /* 0x000e640000000800 */
[----:B-1----:R-:W-:-:S05]  /*0060*/  IMAD R10, R10, UR4, R3 ;  /* 0x000000040a0a7c24 */ /* 0x002fca000f8e0203 */
[----:B--2---:R-:W-:-:S13]  /*0070*/  ISETP.GE.AND P0, PT, R10, UR5, PT ;  /* 0x000000050a007c0c */ /* 0x004fda000bf06270 */
[----:B------:R-:W-:Y:S05]  /*0080*/  @P0 EXIT ;  /* 0x000000000000094d */ /* 0x000fea0003800000 */
[----:B------:R-:W0:Y:S01]  /*0090*/  LDC.64 R2, c[0x0][0x390] ;  /* 0x0000e400ff027b82 */ /* 0x000e220000000a00 */
[----:B------:R-:W-:Y:S01]  /*00a0*/  ISETP.NE.AND P0, PT, R10, RZ, PT ;  /* 0x000000ff0a00720c */ /* 0x000fe20003f05270 */
[----:B------:R-:W1:Y:S01]  /*00b0*/  LDCU.64 UR6, c[0x0][0x358] ;  /* 0x00006b00ff0677ac */ /* 0x000e620008000a00 */
[----:B------:R-:W-:Y:S01]  /*00c0*/  BSSY.RECONVERGENT B0, `(.L_x_14) ;  /* 0x0000262000007945 */ /* 0x000fe20003800200 */
[----:B0-----:R-:W-:Y:S02]  /*00d0*/  LOP3.LUT R0, R2, 0xaad26b49, RZ, 0x3c, !PT ;  /* 0xaad26b4902007812 */ /* 0x001fe400078e3cff */
[----:B------:R-:W-:-:S03]  /*00e0*/  LOP3.LUT R2, R3, 0xf7dcefdd, RZ, 0x3c, !PT ;  /* 0xf7dcefdd03027812 */ /* 0x000fc600078e3cff */
[----:B------:R-:W-:Y:S02]  /*00f0*/  IMAD R0, R0, 0x4182bed5, RZ ;  /* 0x4182bed500007824 */ /* 0x000fe400078e02ff */
[----:B------:R-:W-:Y:S02]  /*0100*/  IMAD R9, R2, -0x658354e5, RZ ;  /* 0x9a7cab1b02097824 */ /* 0x000fe400078e02ff */
[C---:B------:R-:W-:Y:S01]  /*0110*/  VIADD R3, R0.reuse, 0x75bcd15 ;  /* 0x075bcd1500037836 */ /* 0x040fe20000000000 */
[C---:B------:R-:W-:Y:S01]  /*0120*/  LOP3.LUT R6, R0.reuse, 0x159a55e5, RZ, 0x3c, !PT ;  /* 0x159a55e500067812 */ /* 0x040fe200078e3cff */
[C---:B------:R-:W-:Y:S01]  /*0130*/  VIADD R5, R0.reuse, 0x583f19 ;  /* 0x00583f1900057836 */ /* 0x040fe20000000000 */
[----:B------:R-:W-:Y:S01]  /*0140*/  IADD3 R2, PT, PT, R0, 0x64f0c9, R9 ;  /* 0x0064f0c900027810 */ /* 0x000fe20007ffe009 */
[C---:B------:R-:W-:Y:S01]  /*0150*/  VIADD R7, R9.reuse, 0x1f123bb5 ;  /* 0x1f123bb509077836 */ /* 0x040fe20000000000 */
[----:B------:R-:W-:Y:S02]  /*0160*/  LOP3.LUT R4, R9, 0x5491333, RZ, 0x3c, !PT ;  /* 0x0549133309047812 */ /* 0x000fe400078e3cff */
[----:B------:R-:W-:Y:S01]  /*0170*/  SHF.R.S32.HI R0, RZ, 0x1f, R10 ;  /* 0x0000001fff007819 */ /* 0x000fe2000001140a */
[----:B------:R0:W-:Y:S04]  /*0180*/  STL.64 [R1], R2 ;  /* 0x0000000201007387 */ /* 0x0001e80000100a00 */
[----:B------:R0:W-:Y:S04]  /*0190*/  STL.64 [R1+0x8], R6 ;  /* 0x0000080601007387 */ /* 0x0001e80000100a00 */
[----:B------:R0:W-:Y:S01]  /*01a0*/  STL.64 [R1+0x10], R4 ;  /* 0x0000100401007387 */ /* 0x0001e20000100a00 */
[----:B-1----:R-:W-:Y:S05]  /*01b0*/  @!P0 BRA `(.L_x_15) ;  /* 0x0000002400488947 */ /* 0x002fea0003800000 */
[----:B------:R-:W-:Y:S02]  /*01c0*/  IMAD.MOV.U32 R13, RZ, RZ, R0 ;  /* 0x000000ffff0d7224 */ /* 0x000fe400078e0000 */
[----:B------:R-:W-:Y:S02]  /*01d0*/  IMAD.MOV.U32 R11, RZ, RZ, RZ ;  /* 0x000000ffff0b7224 */ /* 0x000fe400078e00ff */
[----:B0-----:R-:W-:-:S07]  /*01e0*/  IMAD.MOV.U32 R2, RZ, RZ, R10 ;  /* 0x000000ffff027224 */ /* 0x001fce00078e000a */
.L_x_24:
[----:B------:R-:W-:Y:S01]  /*01f0*/  LOP3.LUT R0, R2, 0x3, RZ, 0xc0, !PT ;  /* 0x0000000302007812 */ /* 0x000fe200078ec0ff */
[----:B------:R-:W-:Y:S03]  /*0200*/  BSSY.RECONVERGENT B1, `(.L_x_16) ;  /* 0x0000247000017945 */ /* 0x000fe60003800200 */
[----:B------:R-:W-:-:S04]  /*0210*/  ISETP.NE.U32.AND P0, PT, R0, RZ, PT ;  /* 0x000000ff0000720c */ /* 0x000fc80003f05070 */
[----:B------:R-:W-:-:S13]  /*0220*/  ISETP.NE.AND.EX P0, PT, RZ, RZ, PT, P0 ;  /* 0x000000ffff00720c */ /* 0x000fda0003f05300 */
[----:B0-----:R-:W-:Y:S05]  /*0230*/  @!P0 BRA `(.L_x_17) ;  /* 0x00000024000c8947 */ /* 0x001fea0003800000 */
[----:B------:R-:W0:Y:S01]  /*0240*/  LDC.64 R8, c[0x4][RZ] ;  /* 0x01000000ff087b82 */ /* 0x000e220000000a00 */
[----:B------:R-:W-:Y:S01]  /*0250*/  IMAD.MOV.U32 R0, RZ, RZ, RZ ;  /* 0x000000ffff007224 */ /* 0x000fe200078e00ff */
[----:B------:R-:W-:Y:S02]  /*0260*/  CS2R R4, SRZ ;  /* 0x0000000000047805 */ /* 0x000fe4000001ff00 */
[----:B------:R-:W-:Y:S01]  /*0270*/  CS2R R6, SRZ ;  /* 0x0000000000067805 */ /* 0x000fe2000001ff00 */
[----:B------:R-:W-:Y:S02]  /*0280*/  IMAD.MOV.U32 R3, RZ, RZ, RZ ;  /* 0x000000ffff037224 */ /* 0x000fe400078e00ff */
[----:B0-----:R-:W-:-:S07]  /*0290*/  IMAD.WIDE.U32 R8, R11, 0xc80, R8 ;  /* 0x00000c800b087825 */ /* 0x001fce00078e0008 */
.L_x_19:
[----:B------:R-:W-:-:S06]  /*02a0*/  IMAD R12, R0, 0x4, R1 ;  /* 0x00000004000c7824 */ /* 0x000fcc00078e0201 */
[----:B------:R-:W5:Y:S01]  /*02b0*/  LDL R12, [R12+0x4] ;  /* 0x000004000c0c7983 */ /* 0x000f620000100800 */
[----:B------:R-:W-:-:S05]  /*02c0*/  UMOV UR4, URZ ;  /* 0x000000ff00047c82 */ /* 0x000fca0008000000 */
.L_x_18:
[----:B-----5:R-:W-:Y:S01]  /*02d0*/  SHF.R.U32.HI R22, RZ, UR4, R12 ;  /* 0x00000004ff167c19 */ /* 0x020fe2000801160c */
[----:B------:R-:W-:-:S03]  /*02e0*/  IMAD.SHL.U32 R14, R0, 0x20, RZ ;  /* 0x00000020000e7824 */ /* 0x000fc600078e00ff */
[----:B------:R-:W-:Y:S01]  /*02f0*/  LOP3.LUT R15, R22, 0x1, RZ, 0xc0, !PT ;  /* 0x00000001160f7812 */ /* 0x000fe200078ec0ff */
[----:B------:R-:W-:-:S03]  /*0300*/  VIADD R14, R14, UR4 ;  /* 0x000000040e0e7c36 */ /* 0x000fc60008000000 */
[----:B------:R-:W-:Y:S01]  /*0310*/  ISETP.NE.U32.AND P0, PT, R15, 0x1, PT ;  /* 0x000000010f00780c */ /* 0x000fe20003f05070 */
[----:B------:R-:W-:-:S03]  /*0320*/  IMAD R15, R14, 0x5, RZ ;  /* 0x000000050e0f7824 */ /* 0x000fc600078e02ff */
[----:B------:R-:W-:Y:S01]  /*0330*/  R2P PR, R22, 0x7e ;  /* 0x0000007e16007804 */ /* 0x000fe20000000000 */
[----:B------:R-:W-:-:S08]  /*0340*/  IMAD.WIDE.U32 R14, R15, 0x4, R8 ;  /* 0x000000040f0e7825 */ /* 0x000fd000078e0008 */
[----:B------:R-:W2:Y:S04]  /*0350*/  @!P0 LDG.E R16, desc[UR6][R14.64+0x10] ;  /* 0x000010060e108981 */ /* 0x000ea8000c1e1900 */
[----:B------:R-:W3:Y:S04]  /*0360*/  @P1 LDG.E R18, desc[UR6][R14.64+0x24] ;  /* 0x000024060e121981 */ /* 0x000ee8000c1e1900 */
[----:B------:R-:W4:Y:S04]  /*0370*/  @P2 LDG.E R20, desc[UR6][R14.64+0x38] ;  /* 0x000038060e142981 */ /* 0x000f28000c1e1900 */
[----:B------:R-:W4:Y:S04]  /*0380*/  @P3 LDG.E R24, desc[UR6][R14.64+0x4c] ;  /* 0x00004c060e183981 */ /* 0x000f28000c1e1900 */
[----:B------:R-:W4:Y:S04]  /*0390*/  @P4 LDG.E R26, desc[UR6][R14.64+0x60] ;  /* 0x000060060e1a4981 */ /* 0x000f28000c1e1900 */
[----:B------:R-:W4:Y:S04]  /*03a0*/  @!P0 LDG.E R17, desc[UR6][R14.64+0x4] ;  /* 0x000004060e118981 */ /* 0x000f28000c1e1900 */
[----:B------:R-:W4:Y:S04]  /*03b0*/  @!P0 LDG.E R19, desc[UR6][R14.64+0xc] ;  /* 0x00000c060e138981 */ /* 0x000f28000c1e1900 */
[----:B------:R-:W4:Y:S04]  /*03c0*/  @P1 LDG.E R21, desc[UR6][R14.64+0x18] ;  /* 0x000018060e151981 */ /* 0x000f28000c1e1900 */
[----:B------:R-:W4:Y:S04]  /*03d0*/  @P3 LDG.E R23, desc[UR6][R14.64+0x40] ;  /* 0x000040060e173981 */ /* 0x000f28000c1e1900 */
[----:B------:R-:W4:Y:S04]  /*03e0*/  @P5 LDG.E R25, desc[UR6][R14.64+0x70] ;  /* 0x000070060e195981 */ /* 0x000f28000c1e1900 */
[----:B------:R-:W4:Y:S01]  /*03f0*/  @P6 LDG.E R28, desc[UR6][R14.64+0x88] ;  /* 0x000088060e1c6981 */ /* 0x000f22000c1e1900 */
[----:B--2---:R-:W-:-:S03]  /*0400*/  @!P0 LOP3.LUT R5, R5, R16, RZ, 0x3c, !PT ;  /* 0x0000001005058212 */ /* 0x004fc600078e3cff */
[----:B------:R-:W2:Y:S01]  /*0410*/  @!P0 LDG.E R16, desc[UR6][R14.64] ;  /* 0x000000060e108981 */ /* 0x000ea2000c1e1900 */
[----:B---3--:R-:W-:-:S03]  /*0420*/  @P1 LOP3.LUT R5, R5, R18, RZ, 0x3c, !PT ;  /* 0x0000001205051212 */ /* 0x008fc600078e3cff */
[----:B------:R-:W3:Y:S01]  /*0430*/  @!P0 LDG.E R18, desc[UR6][R14.64+0x8] ;  /* 0x000008060e128981 */ /* 0x000ee2000c1e1900 */
[----:B----4-:R-:W-:-:S03]  /*0440*/  @P2 LOP3.LUT R5, R5, R20, RZ, 0x3c, !PT ;  /* 0x0000001405052212 */ /* 0x010fc600078e3cff */
[----:B------:R-:W4:Y:S01]  /*0450*/  @P1 LDG.E R20, desc[UR6][R14.64+0x14] ;  /* 0x000014060e141981 */ /* 0x000f22000c1e1900 */
[----:B------:R-:W-:-:S03]  /*0460*/  @P3 LOP3.LUT R5, R5, R24, RZ, 0x3c, !PT ;  /* 0x0000001805053212 */ /* 0x000fc600078e3cff */
[----:B------:R-:W4:Y:S01]  /*0470*/  @P5 LDG.E R24, desc[UR6][R14.64+0x74] ;  /* 0x000074060e185981 */ /* 0x000f22000c1e1900 */
[----:B------:R-:W-:-:S03]  /*0480*/  @P4 LOP3.LUT R5, R5, R26, RZ, 0x3c, !PT ;  /* 0x0000001a05054212 */ /* 0x000fc600078e3cff */
[----:B------:R-:W4:Y:S01]  /*0490*/  @P3 LDG.E R26, desc[UR6][R14.64+0x44] ;  /* 0x000044060e1a3981 */ /* 0x000f22000c1e1900 */
[----:B------:R-:W-:-:S03]  /*04a0*/  @!P0 LOP3.LUT R6, R6, R17, RZ, 0x3c, !PT ;  /* 0x0000001106068212 */ /* 0x000fc600078e3cff */
[----:B------:R-:W4:Y:S01]  /*04b0*/  @P1 LDG.E R17, desc[UR6][R14.64+0x20] ;  /* 0x000020060e111981 */ /* 0x000f22000c1e1900 */
[----:B------:R-:W-:-:S03]  /*04c0*/  @!P0 LOP3.LUT R4, R4, R19, RZ, 0x3c, !PT ;  /* 0x0000001304048212 */ /* 0x000fc600078e3cff */
[----:B------:R-:W4:Y:S01]  /*04d0*/  @P2 LDG.E R19, desc[UR6][R14.64+0x2c] ;  /* 0x00002c060e132981 */ /* 0x000f22000c1e1900 */
[----:B------:R-:W-:-:S03]  /*04e0*/  @P1 LOP3.LUT R6, R6, R21, RZ, 0x3c, !PT ;  /* 0x0000001506061212 */ /* 0x000fc600078e3cff */
[----:B------:R-:W4:Y:S01]  /*04f0*/  @P2 LDG.E R21, desc[UR6][R14.64+0x34] ;  /* 0x000034060e152981 */ /* 0x000f22000c1e1900 */
[----:B--2---:R-:W-:-:S03]  /*0500*/  @!P0 LOP3.LUT R3, R3, R16, RZ, 0x3c, !PT ;  /* 0x0000001003038212 */ /* 0x004fc600078e3cff */
[----:B------:R-:W2:Y:S01]  /*0510*/  @P1 LDG.E R16, desc[UR6][R14.64+0x1c] ;  /* 0x00001c060e101981 */ /* 0x000ea2000c1e1900 */
[----:B---3--:R-:W-:-:S03]  /*0520*/  @!P0 LOP3.LUT R7, R7, R18, RZ, 0x3c, !PT ;  /* 0x0000001207078212 */ /* 0x008fc600078e3cff */
[----:B------:R-:W3:Y:S01]  /*0530*/  @P2 LDG.E R18, desc[UR6][R14.64+0x28] ;  /* 0x000028060e122981 */ /* 0x000ee2000c1e1900 */
[----:B----4-:R-:W-:-:S03]  /*0540*/  @P1 LOP3.LUT R3, R3, R20, RZ, 0x3c, !PT ;  /* 0x0000001403031212 */ /* 0x010fc600078e3cff */
[----:B------:R-:W4:Y:S01]  /*0550*/  @P2 LDG.E R20, desc[UR6][R14.64+0x30] ;  /* 0x000030060e142981 */ /* 0x000f22000c1e1900 */
[----:B------:R-:W-:-:S03]  /*0560*/  @P5 LOP3.LUT R5, R5, R24, RZ, 0x3c, !PT ;  /* 0x0000001805055212 */ /* 0x000fc600078e3cff */
[----:B------:R-:W4:Y:S01]  /*0570*/  @P3 LDG.E R24, desc[UR6][R14.64+0x3c] ;  /* 0x00003c060e183981 */ /* 0x000f22000c1e1900 */
[----:B------:R-:W-:-:S03]  /*0580*/  @P1 LOP3.LUT R4, R4, R17, RZ, 0x3c, !PT ;  /* 0x0000001104041212 */ /* 0x000fc600078e3cff */
[----:B------:R-:W4:Y:S01]  /*0590*/  @P3 LDG.E R17, desc[UR6][R14.64+0x48] ;  /* 0x000048060e113981 */ /* 0x000f22000c1e1900 */
[----:B------:R-:W-:-:S03]  /*05a0*/  @P2 LOP3.LUT R6, R6, R19, RZ, 0x3c, !PT ;  /* 0x0000001306062212 */ /* 0x000fc600078e3cff */
[----:B------:R-:W4:Y:S01]  /*05b0*/  @P4 LDG.E R19, desc[UR6][R14.64+0x54] ;  /* 0x000054060e134981 */ /* 0x000f22000c1e1900 */
[----:B------:R-:W-:Y:S02]  /*05c0*/  @P2 LOP3.LUT R4, R4, R21, RZ, 0x3c, !PT ;  /* 0x0000001504042212 */ /* 0x000fe400078e3cff */
[----:B------:R-:W-:Y:S01]  /*05d0*/  @P3 LOP3.LUT R6, R6, R23, RZ, 0x3c, !PT ;  /* 0x0000001706063212 */ /* 0x000fe200078e3cff */
[----:B------:R-:W4:Y:S04]  /*05e0*/  @P4 LDG.E R21, desc[UR6][R14.64+0x5c] ;  /* 0x00005c060e154981 */ /* 0x000f28000c1e1900 */
[----:B------:R-:W4:Y:S01]  /*05f0*/  @P5 LDG.E R23, desc[UR6][R14.64+0x68] ;  /* 0x000068060e175981 */ /* 0x000f22000c1e1900 */
[----:B--2---:R-:W-:-:S03]  /*0600*/  @P1 LOP3.LUT R7, R7, R16, RZ, 0x3c, !PT ;  /* 0x0000001007071212 */ /* 0x004fc600078e3cff */
[----:B------:R-:W2:Y:S01]  /*0610*/  @P4 LDG.E R16, desc[UR6][R14.64+0x50] ;  /* 0x000050060e104981 */ /* 0x000ea2000c1e1900 */
[----:B---3--:R-:W-:-:S03]  /*0620*/  @P2 LOP3.LUT R3, R3, R18, RZ, 0x3c, !PT ;  /* 0x0000001203032212 */ /* 0x008fc600078e3cff */
[----:B------:R-:W3:Y:S01]  /*0630*/  @P4 LDG.E R18, desc[UR6][R14.64+0x58] ;  /* 0x000058060e124981 */ /* 0x000ee2000c1e1900 */
[----:B----4-:R-:W-:-:S03]  /*0640*/  @P2 LOP3.LUT R7, R7, R20, RZ, 0x3c, !PT ;  /* 0x0000001407072212 */ /* 0x010fc600078e3cff */
[----:B------:R-:W4:Y:S01]  /*0650*/  @P5 LDG.E R20, desc[UR6][R14.64+0x64] ;  /* 0x000064060e145981 */ /* 0x000f22000c1e1900 */
[----:B------:R-:W-:-:S03]  /*0660*/  @P3 LOP3.LUT R3, R3, R24, RZ, 0x3c, !PT ;  /* 0x0000001803033212 */ /* 0x000fc600078e3cff */
[----:B------:R-:W4:Y:S01]  /*0670*/  @P5 LDG.E R24, desc[UR6][R14.64+0x6c] ;  /* 0x00006c060e185981 */ /* 0x000f22000c1e1900 */
[----:B------:R-:W-:Y:S02]  /*0680*/  LOP3.LUT P0, RZ, R22, 0x80, RZ, 0xc0, !PT ;  /* 0x0000008016ff7812 */ /* 0x000fe4000780c0ff */
[----:B------:R-:W-:Y:S02]  /*0690*/  @P3 LOP3.LUT R7, R7, R26, RZ, 0x3c, !PT ;  /* 0x0000001a07073212 */ /* 0x000fe400078e3cff */
[----:B------:R-:W-:Y:S02]  /*06a0*/  @P3 LOP3.LUT R4, R4, R17, RZ, 0x3c, !PT ;  /* 0x0000001104043212 */ /* 0x000fe400078e3cff */
[----:B------:R-:W4:Y:S01]  /*06b0*/  @P6 LDG.E R17, desc[UR6][R14.64+0x7c] ;  /* 0x00007c060e116981 */ /* 0x000f22000c1e1900 */
[----:B------:R-:W-:-:S03]  /*06c0*/  @P4 LOP3.LUT R6, R6, R19, RZ, 0x3c, !PT ;  /* 0x0000001306064212 */ /* 0x000fc600078e3cff */
[----:B------:R-:W4:Y:S01]  /*06d0*/  @P6 LDG.E R19, desc[UR6][R14.64+0x84] ;  /* 0x000084060e136981 */ /* 0x000f22000c1e1900 */
[----:B------:R-:W-:-:S03]  /*06e0*/  @P4 LOP3.LUT R4, R4, R21, RZ, 0x3c, !PT ;  /* 0x0000001504044212 */ /* 0x000fc600078e3cff */
[----:B------:R-:W4:Y:S01]  /*06f0*/  @P0 LDG.E R26, desc[UR6][R14.64+0x9c] ;  /* 0x00009c060e1a0981 */ /* 0x000f22000c1e1900 */
[----:B------:R-:W-:-:S03]  /*0700*/  @P5 LOP3.LUT R6, R6, R23, RZ, 0x3c, !PT ;  /* 0x0000001706065212 */ /* 0x000fc600078e3cff */
        /* <DEDUP_REMOVED lines=10> */
[----:B------:R-:W-:Y:S02]  /*07b0*/  @P5 LOP3.LUT R4, R4, R25, RZ, 0x3c, !PT ;  /* 0x0000001904045212 */ /* 0x000fe400078e3cff */
[----:B------:R-:W-:Y:S02]  /*07c0*/  @P6 LOP3.LUT R5, R5, R28, RZ, 0x3c, !PT ;  /* 0x0000001c05056212 */ /* 0x000fe400078e3cff */
[----:B------:R-:W-:Y:S02]  /*07d0*/  @P6 LOP3.LUT R6, R6, R17, RZ, 0x3c, !PT ;  /* 0x0000001106066212 */ /* 0x000fe400078e3cff */
[----:B------:R-:W-:Y:S02]  /*07e0*/  @P6 LOP3.LUT R4, R4, R19, RZ, 0x3c, !PT ;  /* 0x0000001304046212 */ /* 0x000fe400078e3cff */
[----:B------:R-:W-:Y:S02]  /*07f0*/  @P0 LOP3.LUT R5, R5, R26, RZ, 0x3c, !PT ;  /* 0x0000001a05050212 */ /* 0x000fe400078e3cff */
[----:B------:R-:W-:-:S02]  /*0800*/  @P0 LOP3.LUT R6, R6, R21, RZ, 0x3c, !PT ;  /* 0x0000001506060212 */ /* 0x000fc400078e3cff */
[----:B------:R-:W-:Y:S02]  /*0810*/  @P0 LOP3.LUT R4, R4, R23, RZ, 0x3c, !PT ;  /* 0x0000001704040212 */ /* 0x000fe400078e3cff */
[----:B--2---:R-:W-:Y:S02]  /*0820*/  @P6 LOP3.LUT R3, R3, R16, RZ, 0x3c, !PT ;  /* 0x0000001003036212 */ /* 0x004fe400078e3cff */
[----:B---3--:R-:W-:Y:S02]  /*0830*/  @P6 LOP3.LUT R7, R7, R18, RZ, 0x3c, !PT ;  /* 0x0000001207076212 */ /* 0x008fe400078e3cff */
[----:B----4-:R-:W-:Y:S02]  /*0840*/  @P0 LOP3.LUT R3, R3, R20, RZ, 0x3c, !PT ;  /* 0x0000001403030212 */ /* 0x010fe400078e3cff */
[----:B------:R-:W-:Y:S02]  /*0850*/  @P0 LOP3.LUT R7, R7, R24, RZ, 0x3c, !PT ;  /* 0x0000001807070212 */ /* 0x000fe400078e3cff */
[----:B------:R-:W-:-:S13]  /*0860*/  R2P PR, R22.B1, 0x7f ;  /* 0x0000007f16007804 */ /* 0x000fda0000001000 */
[----:B------:R-:W2:Y:S04]  /*0870*/  @P0 LDG.E R18, desc[UR6][R14.64+0xa0] ;  /* 0x0000a0060e120981 */ /* 0x000ea8000c1e1900 */
[----:B------:R-:W3:Y:S04]  /*0880*/  @P0 LDG.E R19, desc[UR6][R14.64+0xa4] ;  /* 0x0000a4060e130981 */ /* 0x000ee8000c1e1900 */
[----:B------:R-:W4:Y:S04]  /*0890*/  @P0 LDG.E R20, desc[UR6][R14.64+0xa8] ;  /* 0x0000a8060e140981 */ /* 0x000f28000c1e1900 */
[----:B------:R-:W4:Y:S04]  /*08a0*/  @P0 LDG.E R21, desc[UR6][R14.64+0xac] ;  /* 0x0000ac060e150981 */ /* 0x000f28000c1e1900 */
[----:B------:R-:W4:Y:S04]  /*08b0*/  @P0 LDG.E R24, desc[UR6][R14.64+0xb0] ;  /* 0x0000b0060e180981 */ /* 0x000f28000c1e1900 */
[----:B------:R-:W4:Y:S04]  /*08c0*/  @P1 LDG.E R16, desc[UR6][R14.64+0xbc] ;  /* 0x0000bc060e101981 */ /* 0x000f28000c1e1900 */
[----:B------:R-:W4:Y:S04]  /*08d0*/  @P1 LDG.E R26, desc[UR6][R14.64+0xb4] ;  /* 0x0000b4060e1a1981 */ /* 0x000f28000c1e1900 */
        /* <DEDUP_REMOVED lines=11> */
[----:B------:R-:W-:Y:S01]  /*0990*/  LOP3.LUT P0, RZ, R22, 0x8000, RZ, 0xc0, !PT ;  /* 0x0000800016ff7812 */ /* 0x000fe2000780c0ff */
[----:B------:R-:W4:Y:S01]  /*09a0*/  @P2 LDG.E R24, desc[UR6][R14.64+0xd8] ;  /* 0x0000d8060e182981 */ /* 0x000f22000c1e1900 */
[----:B------:R-:W-:-:S03]  /*09b0*/  @P1 LOP3.LUT R7, R7, R16, RZ, 0x3c, !PT ;  /* 0x0000001007071212 */ /* 0x000fc600078e3cff */
[----:B------:R-:W4:Y:S01]  /*09c0*/  @P2 LDG.E R22, desc[UR6][R14.64+0xd0] ;  /* 0x0000d0060e162981 */ /* 0x000f22000c1e1900 */
[----:B------:R-:W-:-:S03]  /*09d0*/  @P1 LOP3.LUT R3, R3, R26, RZ, 0x3c, !PT ;  /* 0x0000001a03031212 */ /* 0x000fc600078e3cff */
[----:B------:R-:W4:Y:S01]  /*09e0*/  @P3 LDG.E R16, desc[UR6][R14.64+0xe4] ;  /* 0x0000e4060e103981 */ /* 0x000f22000c1e1900 */
[----:B------:R-:W-:-:S03]  /*09f0*/  @P1 LOP3.LUT R6, R6, R23, RZ, 0x3c, !PT ;  /* 0x0000001706061212 */ /* 0x000fc600078e3cff */
[----:B------:R-:W4:Y:S01]  /*0a00*/  @P3 LDG.E R26, desc[UR6][R14.64+0xdc] ;  /* 0x0000dc060e1a3981 */ /* 0x000f22000c1e1900 */
[----:B------:R-:W-:-:S03]  /*0a10*/  @P1 LOP3.LUT R4, R4, R17, RZ, 0x3c, !PT ;  /* 0x0000001104041212 */ /* 0x000fc600078e3cff */
        /* <DEDUP_REMOVED lines=43> */
[----:B------:R-:W-:-:S04]  /*0cd0*/  UIADD3 UR4, UPT, UPT, UR4, 0x10, URZ ;  /* 0x0000001004047890 */ /* 0x000fc8000fffe0ff */
[----:B------:R-:W-:Y:S01]  /*0ce0*/  UISETP.NE.AND UP0, UPT, UR4, 0x20, UPT ;  /* 0x000000200400788c */ /* 0x000fe2000bf05270 */
[----:B--2---:R-:W-:Y:S02]  /*0cf0*/  @P5 LOP3.LUT R5, R5, R18, RZ, 0x3c, !PT ;  /* 0x0000001205055212 */ /* 0x004fe400078e3cff */
[----:B---3--:R-:W-:Y:S02]  /*0d00*/  @P6 LOP3.LUT R6, R6, R19, RZ, 0x3c, !PT ;  /* 0x0000001306066212 */ /* 0x008fe400078e3cff */
[----:B----4-:R-:W-:Y:S02]  /*0d10*/  @P6 LOP3.LUT R3, R3, R20, RZ, 0x3c, !PT ;  /* 0x0000001403036212 */ /* 0x010fe400078e3cff */
[----:B------:R-:W-:Y:S02]  /*0d20*/  @P6 LOP3.LUT R4, R4, R21, RZ, 0x3c, !PT ;  /* 0x0000001504046212 */ /* 0x000fe400078e3cff */
[----:B------:R-:W-:Y:S02]  /*0d30*/  @P6 LOP3.LUT R7, R7, R22, RZ, 0x3c, !PT ;  /* 0x0000001607076212 */ /* 0x000fe400078e3cff */
[----:B------:R-:W-:-:S02]  /*0d40*/  @P6 LOP3.LUT R5, R5, R16, RZ, 0x3c, !PT ;  /* 0x0000001005056212 */ /* 0x000fc400078e3cff */
[----:B------:R-:W-:Y:S02]  /*0d50*/  @P0 LOP3.LUT R3, R3, R24, RZ, 0x3c, !PT ;  /* 0x0000001803030212 */ /* 0x000fe400078e3cff */
[----:B------:R-:W-:Y:S02]  /*0d60*/  @P0 LOP3.LUT R5, R5, R28, RZ, 0x3c, !PT ;  /* 0x0000001c05050212 */ /* 0x000fe400078e3cff */
[----:B------:R-:W-:Y:S02]  /*0d70*/  @P0 LOP3.LUT R7, R7, R26, RZ, 0x3c, !PT ;  /* 0x0000001a07070212 */ /* 0x000fe400078e3cff */
[----:B------:R-:W-:Y:S02]  /*0d80*/  @P0 LOP3.LUT R4, R4, R23, RZ, 0x3c, !PT ;  /* 0x0000001704040212 */ /* 0x000fe400078e3cff */
[----:B------:R-:W-:Y:S01]  /*0d90*/  @P0 LOP3.LUT R6, R6, R17, RZ, 0x3c, !PT ;  /* 0x0000001106060212 */ /* 0x000fe200078e3cff */
[----:B------:R-:W-:Y:S06]  /*0da0*/  BRA.U UP0, `(.L_x_18) ;  /* 0xfffffff500487547 */ /* 0x000fec000b83ffff */
[----:B------:R-:W-:-:S05]  /*0db0*/  VIADD R0, R0, 0x1 ;  /* 0x0000000100007836 */ /* 0x000fca0000000000 */
[----:B------:R-:W-:-:S13]  /*0dc0*/  ISETP.NE.AND P0, PT, R0, 0x5, PT ;  /* 0x000000050000780c */ /* 0x000fda0003f05270 */
[----:B------:R-:W-:Y:S05]  /*0dd0*/  @P0 BRA `(.L_x_19) ;  /* 0xfffffff400300947 */ /* 0x000fea000383ffff */
[----:B------:R-:W-:Y:S01]  /*0de0*/  LOP3.LUT R0, R2, 0x3, RZ, 0xc0, !PT ;  /* 0x0000000302007812 */ /* 0x000fe200078ec0ff */
[----:B------:R0:W-:Y:S03]  /*0df0*/  STL.64 [R1+0x8], R6 ;  /* 0x0000080601007387 */ /* 0x0001e60000100a00 */
[----:B------:R-:W-:Y:S01]  /*0e00*/  ISETP.NE.U32.AND P0, PT, R0, 0x1, PT ;  /* 0x000000010000780c */ /* 0x000fe20003f05070 */
[----:B------:R0:W-:Y:S03]  /*0e10*/  STL.64 [R1+0x10], R4 ;  /* 0x0000100401007387 */ /* 0x0001e60000100a00 */
[----:B------:R-:W-:Y:S01]  /*0e20*/  ISETP.NE.AND.EX P0, PT, RZ, RZ, PT, P0 ;  /* 0x000000ffff00720c */ /* 0x000fe20003f05300 */
[----:B------:R0:W-:-:S12]  /*0e30*/  STL [R1+0x4], R3 ;  /* 0x0000040301007387 */ /* 0x0001d80000100800 */
[----:B0-----:R-:W-:Y:S05]  /*0e40*/  @!P0 BRA `(.L_x_17) ;  /* 0x0000001800088947 */ /* 0x001fea0003800000 */
[----:B------:R-:W-:Y:S01]  /*0e50*/  UMOV UR4, URZ ;  /* 0x000000ff00047c82 */ /* 0x000fe20008000000 */
[----:B------:R-:W-:Y:S01]  /*0e60*/  UMOV UR5, URZ ;  /* 0x000000ff00057c82 */ /* 0x000fe20008000000 */
[----:B------:R-:W-:Y:S02]  /*0e70*/  IMAD.MOV.U32 R0, RZ, RZ, RZ ;  /* 0x000000ffff007224 */ /* 0x000fe400078e00ff */
[----:B------:R-:W-:Y:S02]  /*0e80*/  IMAD.MOV.U32 R4, RZ, RZ, RZ ;  /* 0x000000ffff047224 */ /* 0x000fe400078e00ff */
[----:B------:R-:W-:Y:S02]  /*0e90*/  IMAD.MOV.U32 R7, RZ, RZ, RZ ;  /* 0x000000ffff077224 */ /* 0x000fe400078e00ff */
[----:B------:R-:W-:Y:S02]  /*0ea0*/  IMAD.MOV.U32 R3, RZ, RZ, RZ ;  /* 0x000000ffff037224 */ /* 0x000fe400078e00ff */
[----:B------:R-:W-:-:S02]  /*0eb0*/  IMAD.U32 R5, RZ, RZ, UR4 ;  /* 0x00000004ff057e24 */ /* 0x000fc4000f8e00ff */
[----:B------:R-:W-:-:S07]  /*0ec0*/  IMAD.U32 R6, RZ, RZ, UR5 ;  /* 0x00000005ff067e24 */ /* 0x000fce000f8e00ff */
.L_x_21:
[----:B------:R-:W-:-:S06]  /*0ed0*/  IMAD R12, R0, 0x4, R1 ;  /* 0x00000004000c7824 */ /* 0x000fcc00078e0201 */
[----:B------:R-:W5:Y:S01]  /*0ee0*/  LDL R12, [R12+0x4] ;  /* 0x000004000c0c7983 */ /* 0x000f620000100800 */
[----:B------:R-:W-:-:S05]  /*0ef0*/  UMOV UR4, URZ ;  /* 0x000000ff00047c82 */ /* 0x000fca0008000000 */
.L_x_20:
        /* <DEDUP_REMOVED lines=178> */
[----:B------:R0:W-:Y:S03]  /*1a20*/  STL [R1+0x4], R3 ;  /* 0x0000040301007387 */ /* 0x0001e60000100800 */
[----:B------:R-:W-:Y:S01]  /*1a30*/  ISETP.NE.U32.AND P0, PT, R0, 0x3, PT ;  /* 0x000000030000780c */ /* 0x000fe20003f05070 */
[----:B------:R0:W-:Y:S03]  /*1a40*/  STL.64 [R1+0x8], R6 ;  /* 0x0000080601007387 */ /* 0x0001e60000100a00 */
[----:B------:R-:W-:Y:S01]  /*1a50*/  ISETP.NE.AND.EX P0, PT, RZ, RZ, PT, P0 ;  /* 0x000000ffff00720c */ /* 0x000fe20003f05300 */
[----:B------:R0:W-:-:S12]  /*1a60*/  STL.64 [R1+0x10], R4 ;  /* 0x0000100401007387 */ /* 0x0001d80000100a00 */
[----:B0-----:R-:W-:Y:S05]  /*1a70*/  @P0 BRA `(.L_x_17) ;  /* 0x0000000800fc0947 */ /* 0x001fea0003800000 */
        /* <DEDUP_REMOVED lines=8> */
.L_x_23:
[----:B------:R-:W-:-:S06]  /*1b00*/  IMAD R12, R0, 0x4, R1 ;  /* 0x00000004000c7824 */ /* 0x000fcc00078e0201 */
[----:B------:R-:W5:Y:S01]  /*1b10*/  LDL R12, [R12+0x4] ;  /* 0x000004000c0c7983 */ /* 0x000f620000100800 */
[----:B------:R-:W-:-:S05]  /*1b20*/  UMOV UR4, URZ ;  /* 0x000000ff00047c82 */ /* 0x000fca0008000000 */
.L_x_22:
        /* <DEDUP_REMOVED lines=177> */
[----:B------:R0:W-:Y:S04]  /*2640*/  STL [R1+0x4], R3 ;  /* 0x0000040301007387 */ /* 0x0001e80000100800 */
[----:B------:R0:W-:Y:S04]  /*2650*/  STL.64 [R1+0x8], R6 ;  /* 0x0000080601007387 */ /* 0x0001e80000100a00 */
[----:B------:R0:W-:Y:S02]  /*2660*/  STL.64 [R1+0x10], R4 ;  /* 0x0000100401007387 */ /* 0x0001e40000100a00 */
.L_x_17:
[----:B------:R-:W-:Y:S05]  /*2670*/  BSYNC.RECONVERGENT B1 ;  /* 0x0000000000017941 */ /* 0x000fea0003800200 */
.L_x_16:
[C---:B------:R-:W-:Y:S01]  /*2680*/  ISETP.GT.U32.AND P0, PT, R2.reuse, 0x3, PT ;  /* 0x000000030200780c */ /* 0x040fe20003f04070 */
[----:B------:R-:W-:Y:S01]  /*2690*/  VIADD R11, R11, 0x1 ;  /* 0x000000010b0b7836 */ /* 0x000fe20000000000 */
[--C-:B------:R-:W-:Y:S02]  /*26a0*/  SHF.R.U64 R2, R2, 0x2, R13.reuse ;  /* 0x0000000202027819 */ /* 0x100fe4000000120d */
[----:B------:R-:W-:Y:S02]  /*26b0*/  ISETP.GT.U32.AND.EX P0, PT, R13, RZ, PT, P0 ;  /* 0x000000ff0d00720c */ /* 0x000fe40003f04100 */
[----:B------:R-:W-:-:S11]  /*26c0*/  SHF.R.U32.HI R13, RZ, 0x2, R13 ;  /* 0x00000002ff0d7819 */ /* 0x000fd6000001160d */
[----:B------:R-:W-:Y:S05]  /*26d0*/  @P0 BRA `(.L_x_24) ;  /* 0xffffffd800c40947 */ /* 0x000fea000383ffff */
.L_x_15:
[----:B------:R-:W-:Y:S05]  /*26e0*/  BSYNC.RECONVERGENT B0 ;  /* 0x0000000000007941 */ /* 0x000fea0003800200 */
.L_x_14:
[----:B------:R-:W1:Y:S01]  /*26f0*/  LDC.64 R8, c[0x0][0x390] ;  /* 0x0000e400ff087b82 */ /* 0x000e620000000a00 */
[----:B------:R-:W-:Y:S01]  /*2700*/  SHF.R.U32.HI R0, RZ, 0x2, R3 ;  /* 0x00000002ff007819 */ /* 0x000fe20000011603 */
[----:B------:R-:W-:Y:S03]  /*2710*/  BSSY.RECONVERGENT B0, `(.L_x_25) ;  /* 0x000003f000007945 */ /* 0x000fe60003800200 */
[----:B------:R-:W-:Y:S01]  /*2720*/  LOP3.LUT R0, R0, R3, RZ, 0x3c, !PT ;  /* 0x0000000300007212 */ /* 0x000fe200078e3cff */
[----:B0-----:R-:W-:-:S04]  /*2730*/  IMAD.SHL.U32 R3, R5, 0x10, RZ ;  /* 0x0000001005037824 */ /* 0x001fc800078e00ff */
[----:B------:R-:W-:-:S05]  /*2740*/  IMAD.SHL.U32 R2, R0, 0x2, RZ ;  /* 0x0000000200027824 */ /* 0x000fca00078e00ff */
[----:B------:R-:W-:Y:S01]  /*2750*/  LOP3.LUT R2, R0, R2, R3, 0x96, !PT ;  /* 0x0000000200027212 */ /* 0x000fe200078e9603 */
[----:B------:R-:W-:-:S03]  /*2760*/  IMAD.MOV.U32 R3, RZ, RZ, 0x2f800000 ;  /* 0x2f800000ff037424 */ /* 0x000fc600078e00ff */
[----:B------:R-:W-:Y:S02]  /*2770*/  LOP3.LUT R5, R2, R5, RZ, 0x3c, !PT ;  /* 0x0000000502057212 */ /* 0x000fe400078e3cff */
[----:B-1----:R-:W-:Y:S02]  /*2780*/  LOP3.LUT R8, R8, 0xaad26b49, RZ, 0x3c, !PT ;  /* 0xaad26b4908087812 */ /* 0x002fe400078e3cff */
[----:B------:R-:W-:-:S03]  /*2790*/  LOP3.LUT R9, R9, 0xf7dcefdd, RZ, 0x3c, !PT ;  /* 0xf7dcefdd09097812 */ /* 0x000fc600078e3cff */
[----:B------:R-:W-:Y:S02]  /*27a0*/  IMAD R8, R8, 0x4182bed5, RZ ;  /* 0x4182bed508087824 */ /* 0x000fe400078e02ff */
[----:B------:R-:W-:-:S05]  /*27b0*/  IMAD R9, R9, -0x658354e5, RZ ;  /* 0x9a7cab1b09097824 */ /* 0x000fca00078e02ff */
[----:B------:R-:W-:Y:S01]  /*27c0*/  IADD3 R0, PT, PT, R8, 0x64f0c9, R9 ;  /* 0x0064f0c908007810 */ /* 0x000fe20007ffe009 */
[----:B------:R-:W-:-:S03]  /*27d0*/  IMAD.MOV.U32 R9, RZ, RZ, 0x3e055027 ;  /* 0x3e055027ff097424 */ /* 0x000fc600078e00ff */
[----:B------:R-:W-:-:S04]  /*27e0*/  IADD3 R2, PT, PT, R0, 0x587c5, R5 ;  /* 0x000587c500027810 */ /* 0x000fc80007ffe005 */
[----:B------:R-:W-:-:S05]  /*27f0*/  I2FP.F32.U32 R2, R2 ;  /* 0x0000000200027245 */ /* 0x000fca0000201000 */
[----:B------:R-:W-:-:S05]  /*2800*/  FFMA R2, R2, R3, 1.1641532182693481445e-10 ;  /* 0x2f00000002027423 */ /* 0x000fca0000000003 */
[----:B------:R-:W-:-:S13]  /*2810*/  FSETP.GEU.AND P0, PT, R2, 1.175494350822287508e-38, PT ;  /* 0x008000000200780b */ /* 0x000fda0003f0e000 */
[----:B------:R-:W-:-:S04]  /*2820*/  @!P0 FMUL R2, R2, 8388608 ;  /* 0x4b00000002028820 */ /* 0x000fc80000400000 */
[----:B------:R-:W-:-:S05]  /*2830*/  VIADD R3, R2, 0xc0d55555 ;  /* 0xc0d5555502037836 */ /* 0x000fca0000000000 */
[----:B------:R-:W-:-:S04]  /*2840*/  LOP3.LUT R7, R3, 0xff800000, RZ, 0xc0, !PT ;  /* 0xff80000003077812 */ /* 0x000fc800078ec0ff */
[----:B------:R-:W-:Y:S01]  /*2850*/  I2FP.F32.S32 R4, R7 ;  /* 0x0000000700047245 */ /* 0x000fe20000201400 */
[----:B------:R-:W-:Y:S02]  /*2860*/  IMAD.IADD R3, R2, 0x1, -R7 ;  /* 0x0000000102037824 */ /* 0x000fe400078e0a07 */
[----:B------:R-:W-:Y:S02]  /*2870*/  IMAD.MOV.U32 R7, RZ, RZ, 0x7f800000 ;  /* 0x7f800000ff077424 */ /* 0x000fe400078e00ff */
[----:B------:R-:W-:-:S04]  /*2880*/  FADD R8, R3, -1 ;  /* 0xbf80000003087421 */ /* 0x000fc80000000000 */
[----:B------:R-:W-:-:S04]  /*2890*/  FFMA R3, R8, -R9, 0.14084610342979431152 ;  /* 0x3e1039f608037423 */ /* 0x000fc80000000809 */
[----:B------:R-:W-:-:S04]  /*28a0*/  FFMA R3, R8, R3, -0.12148627638816833496 ;  /* 0xbdf8cdcc08037423 */ /* 0x000fc80000000003 */
[----:B------:R-:W-:-:S04]  /*28b0*/  FFMA R3, R8, R3, 0.13980610668659210205 ;  /* 0x3e0f295508037423 */ /* 0x000fc80000000003 */
[----:B------:R-:W-:-:S04]  /*28c0*/  FFMA R3, R8, R3, -0.16684235632419586182 ;  /* 0xbe2ad8b908037423 */ /* 0x000fc80000000003 */
[----:B------:R-:W-:-:S04]  /*28d0*/  FFMA R3, R8, R3, 0.20012299716472625732 ;  /* 0x3e4ced0b08037423 */ /* 0x000fc80000000003 */
[----:B------:R-:W-:-:S04]  /*28e0*/  FFMA R3, R8, R3, -0.24999669194221496582 ;  /* 0xbe7fff2208037423 */ /* 0x000fc80000000003 */
[----:B------:R-:W-:-:S04]  /*28f0*/  FFMA R3, R8, R3, 0.33333182334899902344 ;  /* 0x3eaaaa7808037423 */ /* 0x000fc80000000003 */
[----:B------:R-:W-:Y:S01]  /*2900*/  FFMA R9, R8, R3, -0.5 ;  /* 0xbf00000008097423 */ /* 0x000fe20000000003 */
[----:B------:R-:W-:Y:S02]  /*2910*/  FSEL R3, RZ, -23, P0 ;  /* 0xc1b80000ff037808 */ /* 0x000fe40000000000 */
[----:B------:R-:W-:Y:S01]  /*2920*/  ISETP.GT.U32.AND P0, PT, R2, 0x7f7fffff, PT ;  /* 0x7f7fffff0200780c */ /* 0x000fe20003f04070 */
[----:B------:R-:W-:Y:S02]  /*2930*/  FMUL R9, R8, R9 ;  /* 0x0000000908097220 */ /* 0x000fe40000400000 */
[----:B------:R-:W-:Y:S01]  /*2940*/  FFMA R4, R4, 1.1920928955078125e-07, R3 ;  /* 0x3400000004047823 */ /* 0x000fe20000000003 */
[----:B------:R-:W-:Y:S01]  /*2950*/  SHF.R.U32.HI R3, RZ, 0x2, R6 ;  /* 0x00000002ff037819 */ /* 0x000fe20000011606 */
[----:B------:R-:W-:-:S03]  /*2960*/  FFMA R9, R8, R9, R8 ;  /* 0x0000000908097223 */ /* 0x000fc60000000008 */
[----:B------:R-:W-:Y:S01]  /*2970*/  LOP3.LUT R3, R3, R6, RZ, 0x3c, !PT ;  /* 0x0000000603037212 */ /* 0x000fe200078e3cff */
[----:B------:R-:W-:Y:S01]  /*2980*/  FFMA R9, R4, 0.69314718246459960938, R9 ;  /* 0x3f31721804097823 */ /* 0x000fe20000000009 */
[----:B------:R-:W-:-:S03]  /*2990*/  IMAD.SHL.U32 R4, R5, 0x10, RZ ;  /* 0x0000001005047824 */ /* 0x000fc600078e00ff */
[C---:B------:R-:W-:Y:S01]  /*29a0*/  @P0 FFMA R9, R2.reuse, R7, +INF ;  /* 0x7f80000002090423 */ /* 0x040fe20000000007 */
[----:B------:R-:W-:Y:S01]  /*29b0*/  FSETP.NEU.AND P0, PT, R2, RZ, PT ;  /* 0x000000ff0200720b */ /* 0x000fe20003f0d000 */
[----:B------:R-:W-:Y:S02]  /*29c0*/  IMAD.SHL.U32 R6, R3, 0x2, RZ ;  /* 0x0000000203067824 */ /* 0x000fe400078e00ff */
[----:B------:R-:W-:-:S03]  /*29d0*/  FMUL R9, R9, -2 ;  /* 0xc000000009097820 */ /* 0x000fc60000400000 */
[----:B------:R-:W-:Y:S02]  /*29e0*/  LOP3.LUT R4, R3, R6, R4, 0x96, !PT ;  /* 0x0000000603047212 */ /* 0x000fe400078e9604 */
[----:B------:R-:W-:Y:S02]  /*29f0*/  FSEL R9, R9, +INF , P0 ;  /* 0x7f80000009097808 */ /* 0x000fe40000000000 */
[----:B------:R-:W-:Y:S02]  /*2a00*/  LOP3.LUT R5, R4, R5, RZ, 0x3c, !PT ;  /* 0x0000000504057212 */ /* 0x000fe400078e3cff */
[----:B------:R0:W1:Y:S01]  /*2a10*/  MUFU.RSQ R2, R9 ;  /* 0x0000000900027308 */ /* 0x0000620000001400 */
[----:B------:R-:W-:Y:S01]  /*2a20*/  VIADD R3, R9, 0xf3000000 ;  /* 0xf300000009037836 */ /* 0x000fe20000000000 */
[----:B------:R-:W-:Y:S01]  /*2a30*/  IADD3 R5, PT, PT, R0, 0xb0f8a, R5 ;  /* 0x000b0f8a00057810 */ /* 0x000fe20007ffe005 */
[----:B------:R-:W-:-:S03]  /*2a40*/  IMAD.MOV.U32 R0, RZ, RZ, 0x30c90fdb ;  /* 0x30c90fdbff007424 */ /* 0x000fc600078e00ff */
[----:B------:R-:W-:Y:S02]  /*2a50*/  ISETP.GT.U32.AND P0, PT, R3, 0x727fffff, PT ;  /* 0x727fffff0300780c */ /* 0x000fe40003f04070 */
[----:B------:R-:W-:-:S05]  /*2a60*/  I2FP.F32.U32 R5, R5 ;  /* 0x0000000500057245 */ /* 0x000fca0000201000 */
[----:B------:R-:W-:-:S06]  /*2a70*/  FFMA R8, R5, R0, 7.314590599882819788e-10 ;  /* 0x30490fdb05087423 */ /* 0x000fcc0000000000 */
[----:B01----:R-:W-:Y:S05]  /*2a80*/  @!P0 BRA `(.L_x_26) ;  /* 0x00000000000c8947 */ /* 0x003fea0003800000 */
[----:B------:R-:W-:-:S07]  /*2a90*/  MOV R7, 0x2ab0 ;  /* 0x00002ab000077802 */ /* 0x000fce0000000f00 */
[----:B------:R-:W-:Y:S05]  /*2aa0*/  CALL.REL.NOINC `($__internal_0_$__cuda_sm20_sqrt_rn_f32_slowpath) ;  /* 0x0000000000447944 */ /* 0x000fea0003c00000 */
[----:B------:R-:W-:Y:S05]  /*2ab0*/  BRA `(.L_x_27) ;  /* 0x0000000000107947 */ /* 0x000fea0003800000 */
.L_x_26:
[----:B------:R-:W-:Y:S01]  /*2ac0*/  FMUL.FTZ R0, R9, R2 ;  /* 0x0000000209007220 */ /* 0x000fe20000410000 */
[----:B------:R-:W-:-:S03]  /*2ad0*/  FMUL.FTZ R2, R2, 0.5 ;  /* 0x3f00000002027820 */ /* 0x000fc60000410000 */
[----:B------:R-:W-:-:S04]  /*2ae0*/  FFMA R3, -R0, R0, R9 ;  /* 0x0000000000037223 */ /* 0x000fc80000000109 */
[----:B------:R-:W-:-:S07]  /*2af0*/  FFMA R0, R3, R2, R0 ;  /* 0x0000000203007223 */ /* 0x000fce0000000000 */
.L_x_27:
[----:B------:R-:W-:Y:S05]  /*2b00*/  BSYNC.RECONVERGENT B0 ;  /* 0x0000000000007941 */ /* 0x000fea0003800200 */
.L_x_25:
[----:B------:R-:W-:Y:S01]  /*2b10*/  FMUL.RZ R4, R8, 0.15915493667125701904 ;  /* 0x3e22f98308047820 */ /* 0x000fe2000040c000 */
[----:B------:R-:W0:Y:S01]  /*2b20*/  LDCU.64 UR8, c[0x0][0x380] ;  /* 0x00007000ff0877ac */ /* 0x000e220008000a00 */
[----:B------:R-:W-:Y:S02]  /*2b30*/  SHF.R.S32.HI R5, RZ, 0x1f, R10 ;  /* 0x0000001fff057819 */ /* 0x000fe4000001140a */
[----:B------:R-:W1:Y:S01]  /*2b40*/  MUFU.SIN R3, R4 ;  /* 0x0000000400037308 */ /* 0x000e620000000400 */
[----:B------:R-:W2:Y:S01]  /*2b50*/  LDCU UR4, c[0x0][0x38c] ;  /* 0x00007180ff0477ac */ /* 0x000ea20008000800 */
[----:B0-----:R-:W-:Y:S01]  /*2b60*/  LEA R2, P0, R10, UR8, 0x2 ;  /* 0x000000080a027c11 */ /* 0x001fe2000f8010ff */
[----:B-1----:R-:W-:-:S03]  /*2b70*/  FMUL R0, R3, R0 ;  /* 0x0000000003007220 */ /* 0x002fc60000400000 */
[----:B------:R-:W-:Y:S01]  /*2b80*/  LEA.HI.X R3, R10, UR9, R5, 0x2, P0 ;  /* 0x000000090a037c11 */ /* 0x000fe200080f1405 */
[----:B--2---:R-:W-:-:S05]  /*2b90*/  FMUL R5, R0, UR4 ;  /* 0x0000000400057c20 */ /* 0x004fca0008400000 */
[----:B------:R-:W-:Y:S01]  /*2ba0*/  STG.E desc[UR6][R2.64], R5 ;  /* 0x0000000502007986 */ /* 0x000fe2000c101906 */
[----:B------:R-:W-:Y:S05]  /*2bb0*/  EXIT ;  /* 0x000000000000794d */ /* 0x000fea0003800000 */
        .weak           $__internal_0_$__cuda_sm20_sqrt_rn_f32_slowpath
        .type           $__internal_0_$__cuda_sm20_sqrt_rn_f32_slowpath,@function
        .size           $__internal_0_$__cuda_sm20_sqrt_rn_f32_slowpath,(.L_x_30 - $__internal_0_$__cuda_sm20_sqrt_rn_f32_slowpath)
$__internal_0_$__cuda_sm20_sqrt_rn_f32_slowpath:
[----:B------:R-:W-:-:S13]  /*2bc0*/  LOP3.LUT P0, RZ, R9, 0x7fffffff, RZ, 0xc0, !PT ;  /* 0x7fffffff09ff7812 */ /* 0x000fda000780c0ff */
[----:B------:R-:W-:Y:S01]  /*2bd0*/  @!P0 IMAD.MOV.U32 R2, RZ, RZ, R9 ;  /* 0x000000ffff028224 */ /* 0x000fe200078e0009 */
[----:B------:R-:W-:Y:S06]  /*2be0*/  @!P0 BRA `(.L_x_28) ;  /* 0x0000000000448947 */ /* 0x000fec0003800000 */
[----:B------:R-:W-:Y:S01]  /*2bf0*/  FSETP.GEU.FTZ.AND P0, PT, R9, RZ, PT ;  /* 0x000000ff0900720b */ /* 0x000fe20003f1e000 */
[----:B------:R-:W-:-:S12]  /*2c00*/  IMAD.MOV.U32 R0, RZ, RZ, R9 ;  /* 0x000000ffff007224 */ /* 0x000fd800078e0009 */
[----:B------:R-:W-:Y:S01]  /*2c10*/  @!P0 IMAD.MOV.U32 R2, RZ, RZ, 0x7fffffff ;  /* 0x7fffffffff028424 */ /* 0x000fe200078e00ff */
[----:B------:R-:W-:Y:S06]  /*2c20*/  @!P0 BRA `(.L_x_28) ;  /* 0x0000000000348947 */ /* 0x000fec0003800000 */
[----:B------:R-:W-:-:S13]  /*2c30*/  FSETP.GTU.FTZ.AND P0, PT, |R0|, +INF , PT ;  /* 0x7f8000000000780b */ /* 0x000fda0003f1c200 */
[----:B------:R-:W-:Y:S01]  /*2c40*/  @P0 FADD.FTZ R2, R0, 1 ;  /* 0x3f80000000020421 */ /* 0x000fe20000010000 */
[----:B------:R-:W-:Y:S06]  /*2c50*/  @P0 BRA `(.L_x_28) ;  /* 0x0000000000280947 */ /* 0x000fec0003800000 */
[----:B------:R-:W-:-:S13]  /*2c60*/  FSETP.NEU.FTZ.AND P0, PT, |R0|, +INF , PT ;  /* 0x7f8000000000780b */ /* 0x000fda0003f1d200 */
[----:B------:R-:W-:-:S04]  /*2c70*/  @P0 FFMA R3, R0, 1.84467440737095516160e+19, RZ ;  /* 0x5f80000000030823 */ /* 0x000fc800000000ff */
[----:B------:R-:W0:Y:S02]  /*2c80*/  @P0 MUFU.RSQ R2, R3 ;  /* 0x0000000300020308 */ /* 0x000e240000001400 */
[----:B0-----:R-:W-:Y:S01]  /*2c90*/  @P0 FMUL.FTZ R4, R3, R2 ;  /* 0x0000000203040220 */ /* 0x001fe20000410000 */
[----:B------:R-:W-:Y:S01]  /*2ca0*/  @P0 FMUL.FTZ R6, R2, 0.5 ;  /* 0x3f00000002060820 */ /* 0x000fe20000410000 */
[----:B------:R-:W-:Y:S02]  /*2cb0*/  @!P0 IMAD.MOV.U32 R2, RZ, RZ, R0 ;  /* 0x000000ffff028224 */ /* 0x000fe400078e0000 */
[----:B------:R-:W-:-:S04]  /*2cc0*/  @P0 FADD.FTZ R5, -R4, -RZ ;  /* 0x800000ff04050221 */ /* 0x000fc80000010100 */
[----:B------:R-:W-:-:S04]  /*2cd0*/  @P0 FFMA R5, R4, R5, R3 ;  /* 0x0000000504050223 */ /* 0x000fc80000000003 */
[----:B------:R-:W-:-:S04]  /*2ce0*/  @P0 FFMA R5, R5, R6, R4 ;  /* 0x0000000605050223 */ /* 0x000fc80000000004 */
[----:B------:R-:W-:-:S07]  /*2cf0*/  @P0 FMUL.FTZ R2, R5, 2.3283064365386962891e-10 ;  /* 0x2f80000005020820 */ /* 0x000fce0000410000 */
.L_x_28:
[----:B------:R-:W-:Y:S02]  /*2d00*/  IMAD.MOV.U32 R0, RZ, RZ, R2 ;  /* 0x000000ffff007224 */ /* 0x000fe400078e0002 */
[----:B------:R-:W-:Y:S02]  /*2d10*/  IMAD.MOV.U32 R2, RZ, RZ, R7 ;  /* 0x000000ffff027224 */ /* 0x000fe400078e0007 */
[----:B------:R-:W-:-:S04]  /*2d20*/  IMAD.MOV.U32 R3, RZ, RZ, 0x0 ;  /* 0x00000000ff037424 */ /* 0x000fc800078e00ff */
[----:B------:R-:W-:Y:S05]  /*2d30*/  RET.REL.NODEC R2 `(standard_gaussian_kernel) ;  /* 0xffffffd002b07950 */ /* 0x000fea0003c3ffff */
.L_x_29:
        /* <DEDUP_REMOVED lines=12> */
.L_x_30:


//--------------------- .nv.global.init           --------------------------
	.section	.nv.global.init,"aw",@progbits
	.align	4
.nv.global.init:
	.type		mrg32k3aM1SubSeq,@object
	.size		mrg32k3aM1SubSeq,(mrg32k3aM2SubSeq - mrg32k3aM1SubSeq)
mrg32k3aM1SubSeq:
        /*0000*/ 	.byte	0x0b, 0xcc, 0xee, 0x04, 0x73, 0x29, 0x8b, 0x6f, 0xf6, 0x53, 0x03, 0xf6, 0x23, 0xf6, 0xea, 0xda
        /* <DEDUP_REMOVED lines=125> */
	.type		mrg32k3aM2SubSeq,@object
	.size		mrg32k3aM2SubSeq,(mrg32k3aM1 - mrg32k3aM2SubSeq)
mrg32k3aM2SubSeq:
        /* <DEDUP_REMOVED lines=126> */
	.type		mrg32k3aM1,@object
	.size		mrg32k3aM1,(mrg32k3aM1Seq - mrg32k3aM1)
mrg32k3aM1:
        /* <DEDUP_REMOVED lines=144> */
	.type		mrg32k3aM1Seq,@object
	.size		mrg32k3aM1Seq,(mrg32k3aM2 - mrg32k3aM1Seq)
mrg32k3aM1Seq:
        /* <DEDUP_REMOVED lines=144> */
	.type		mrg32k3aM2,@object
	.size		mrg32k3aM2,(mrg32k3aM2Seq - mrg32k3aM2)
mrg32k3aM2:
        /* <DEDUP_REMOVED lines=144> */
	.type		mrg32k3aM2Seq,@object
	.size		mrg32k3aM2Seq,(precalc_xorwow_matrix - mrg32k3aM2Seq)
mrg32k3aM2Seq:
        /* <DEDUP_REMOVED lines=144> */
	.type		precalc_xorwow_matrix,@object
	.size		precalc_xorwow_matrix,(precalc_xorwow_offset_matrix - precalc_xorwow_matrix)
precalc_xorwow_matrix:
        /* <DEDUP_REMOVED lines=6400> */
	.type		precalc_xorwow_offset_matrix,@object
	.size		precalc_xorwow_offset_matrix,(.L_1 - precalc_xorwow_offset_matrix)
precalc_xorwow_offset_matrix:
        /* <DEDUP_REMOVED lines=6400> */
.L_1:


//--------------------- .nv.shared.reserved.0     --------------------------
	.section	.nv.shared.reserved.0,"aw",@nobits
	.weak		__nv_reservedSMEM_offset_0_alias
	.size		__nv_reservedSMEM_offset_0_alias, 0, 64
	.other		__nv_reservedSMEM_offset_0_alias,@"STO_CUDA_RESERVED_SHARED STV_DEFAULT"
__nv_reservedSMEM_offset_0_alias:
	.zero		0
	.zero		64


//--------------------- .nv.constant0.row_sq_norms_kernel --------------------------
	.section	.nv.constant0.row_sq_norms_kernel,"a",@progbits
	.sectionflags	@""
	.align	4
.nv.constant0.row_sq_norms_kernel:
	.zero		920


//--------------------- .nv.constant0.col_sq_norms_kernel --------------------------
	.section	.nv.constant0.col_sq_norms_kernel,"a",@progbits
	.sectionflags	@""
	.align	4
.nv.constant0.col_sq_norms_kernel:
	.zero		920


//--------------------- .nv.constant0.standard_gaussian_kernel --------------------------
	.section	.nv.constant0.standard_gaussian_kernel,"a",@progbits
	.sectionflags	@""
	.align	4
.nv.constant0.standard_gaussian_kernel:
	.zero		920


//--------------------- SYMBOLS --------------------------

	.type		.nv.reservedSmem.offset0,@object
	.size		.nv.reservedSmem.offset0,0x4
